def gluon_tcgen05(
    a_ptr,
    b_ptr,
    c_ptr,
    M,
    N,
    K,
    stride_am,
    stride_bk,
    stride_cm,
    BLOCK_M: gl.constexpr,
    BLOCK_N: gl.constexpr,
    BLOCK_K: gl.constexpr,
    DTYPE: gl.constexpr,
    A_LAYOUT: gl.constexpr,
    B_LAYOUT: gl.constexpr,
    C_LAYOUT: gl.constexpr,
    B_SHAPE: gl.constexpr,
    TMEM_LAYOUT: gl.constexpr,
    TMEM_REG: gl.constexpr,
    TRANS_B: gl.constexpr,
    NUM_BUFFERS: gl.constexpr,
):
    a_desc = tma.make_tensor_descriptor(
        a_ptr, [M, K], [stride_am, 1], [BLOCK_M, BLOCK_K], A_LAYOUT
    )
    b_desc = tma.make_tensor_descriptor(
        b_ptr,
        [N, K] if TRANS_B else [K, N],
        [stride_bk, 1],
        B_SHAPE,
        B_LAYOUT,
    )
    c_desc = tma.make_tensor_descriptor(
        c_ptr, [M, N], [stride_cm, 1], [BLOCK_M, BLOCK_N], C_LAYOUT
    )

    a_bufs = gl.allocate_shared_memory(
        DTYPE, [NUM_BUFFERS, BLOCK_M, BLOCK_K], A_LAYOUT
    )
    b_bufs = gl.allocate_shared_memory(DTYPE, [NUM_BUFFERS] + B_SHAPE, B_LAYOUT)

    pid_m = gl.program_id(0)
    pid_n = gl.program_id(1)
    off_m = pid_m * BLOCK_M
    off_n = pid_n * BLOCK_N

    tma_bars = gl.allocate_shared_memory(
        gl.int64, [NUM_BUFFERS, 1], mbarrier.MBarrierLayout()
    )
    mma_bars = gl.allocate_shared_memory(
        gl.int64, [NUM_BUFFERS, 1], mbarrier.MBarrierLayout()
    )
    for i in gl.static_range(NUM_BUFFERS):
        mbarrier.init(tma_bars.index(i), count=1)
        mbarrier.init(mma_bars.index(i), count=1)

    acc_tmem = allocate_tensor_memory(gl.float32, [BLOCK_M, BLOCK_N], TMEM_LAYOUT)
    idx = 0
    phase = 0
    use_acc = False
    for k in range(0, K, BLOCK_K):
        a = a_bufs.index(idx)
        b = b_bufs.index(idx)
        tma_bar = tma_bars.index(idx)
        mma_bar = mma_bars.index(idx)
        mbarrier.expect(
            tma_bar, a_desc.block_type.nbytes + b_desc.block_type.nbytes
        )
        tma.async_copy_global_to_shared(a_desc, [off_m, k], tma_bar, a)
        tma.async_copy_global_to_shared(
            b_desc, [off_n, k] if TRANS_B else [k, off_n], tma_bar, b
        )
        mbarrier.wait(tma_bar, phase=phase)

        if TRANS_B:
            b = b.permute((1, 0))
        tcgen05_mma(a, b, acc_tmem, use_acc=use_acc)
        tcgen05_commit(mma_bar)
        mbarrier.wait(mma_bar, phase=phase)
        use_acc = True

        idx += 1
        if idx == NUM_BUFFERS:
            idx = 0
            phase ^= 1

    for i in gl.static_range(NUM_BUFFERS):
        mbarrier.invalidate(tma_bars.index(i))
        mbarrier.invalidate(mma_bars.index(i))

    acc = acc_tmem.load(TMEM_REG)
    c_smem = gl.allocate_shared_memory(DTYPE, [BLOCK_M, BLOCK_N], C_LAYOUT)
    c_smem.store(acc.to(DTYPE))
    fence_async_shared()
    tma.async_copy_shared_to_global(c_desc, [off_m, off_n], c_smem)
    tma.store_wait(pendings=0)

# config = {"BLOCK_K": 64, "BLOCK_M": 64, "BLOCK_N": 256, "arch": "sm_100", "dtype": "bf16", "num_buffers": 3, "num_warps": 4, "trans_b": 0}
# arch = sm_100


// ===== COMPILED SASS (sm_100a) =====

	.target	sm_100a

	.elftype	@"ET_EXEC"


//--------------------- .note.nv.tkinfo           --------------------------
	.section	.note.nv.tkinfo,"",@"SHT_NOTE"
	.sectionflags	@"SHF_NOTE_NV_TKINFO"
	.tkinfo
        /*0018*/ 	.word	0x00000081
        /*0030*/ 	.string	""
        /*0030*/ 	.string	"ptxas-blackwell"
        /*0030*/ 	.string	"Cuda compilation tools, release 12.9, V12.9.86"
        /*0030*/ 	.string	"Build cuda_12.9.r12.9/compiler.36037853_0"
        /*0030*/ 	.string	"-v  -suppress-debug-info  -lineinfo  -arch sm_100a "



//--------------------- .note.nv.cuver            --------------------------
	.section	.note.nv.cuver,"",@"SHT_NOTE"
	.sectionflags	@"SHF_NOTE_NV_CUVER"
        /*0018*/ 	.short	0x0001
        /*001a*/ 	.short	0x0064
        /*001c*/ 	.short	0x0001
        /*001e*/ 	.short	0x0000
        /*0020*/ 	.short	0x0001
        /*0022*/ 	.short	0x0000


//--------------------- .nv.info                  --------------------------
	.section	.nv.info,"",@"SHT_CUDA_INFO"
	.align	4


	//----- nvinfo : EIATTR_REGCOUNT
	.align		4
        /*0000*/ 	.byte	0x04, 0x2f
        /*0002*/ 	.short	(.L_4 - .L_3)
	.align		4
.L_3:
        /*0004*/ 	.word	index@(gluon_tcgen05)
        /*0008*/ 	.word	0x00000088


	//----- nvinfo : EIATTR_FRAME_SIZE
	.align		4
.L_4:
        /*000c*/ 	.byte	0x04, 0x11
        /*000e*/ 	.short	(.L_6 - .L_5)
	.align		4
.L_5:
        /*0010*/ 	.word	index@($__internal_2_$__cuda_sm10x_tcgen05_guardrail_trap_unallocated_columns_being_dealloced)
        /*0014*/ 	.word	0x00000000


	//----- nvinfo : EIATTR_FRAME_SIZE
	.align		4
.L_6:
        /*0018*/ 	.byte	0x04, 0x11
        /*001a*/ 	.short	(.L_8 - .L_7)
	.align		4
.L_7:
        /*001c*/ 	.word	index@($__internal_1_$__cuda_sm10x_tcgen05_guardrail_trap_phase_invalid_during_alloc)
        /*0020*/ 	.word	0x00000000


	//----- nvinfo : EIATTR_FRAME_SIZE
	.align		4
.L_8:
        /*0024*/ 	.byte	0x04, 0x11
        /*0026*/ 	.short	(.L_10 - .L_9)
	.align		4
.L_9:
        /*0028*/ 	.word	index@($__internal_0_$__cuda_sm10x_tcgen05_guardrail_trap_col_being_dealloced_not_returned_by_alloc)
        /*002c*/ 	.word	0x00000000


	//----- nvinfo : EIATTR_FRAME_SIZE
	.align		4
.L_10:
        /*0030*/ 	.byte	0x04, 0x11
        /*0032*/ 	.short	(.L_12 - .L_11)
	.align		4
.L_11:
        /*0034*/ 	.word	index@(gluon_tcgen05)
        /*0038*/ 	.word	0x00000000


	//----- nvinfo : EIATTR_MIN_STACK_SIZE
	.align		4
.L_12:
        /*003c*/ 	.byte	0x04, 0x12
        /*003e*/ 	.short	(.L_14 - .L_13)
	.align		4
.L_13:
        /*0040*/ 	.word	index@(gluon_tcgen05)
        /*0044*/ 	.word	0x00000000
.L_14:


//--------------------- .nv.info.gluon_tcgen05    --------------------------
	.section	.nv.info.gluon_tcgen05,"",@"SHT_CUDA_INFO"
	.sectionflags	@""
	.align	4


	//----- nvinfo : EIATTR_CUDA_API_VERSION
	.align		4
        /*0000*/ 	.byte	0x04, 0x37
        /*0002*/ 	.short	(.L_16 - .L_15)
.L_15:
        /*0004*/ 	.word	0x00000081


	//----- nvinfo : EIATTR_KPARAM_INFO
	.align		4
.L_16:
        /*0008*/ 	.byte	0x04, 0x17
        /*000a*/ 	.short	(.L_18 - .L_17)
.L_17:
        /*000c*/ 	.word	0x00000000
        /*0010*/ 	.short	0x000a
        /*0012*/ 	.short	0x0048
        /*0014*/ 	.byte	0x00, 0xf4, 0x21, 0x00


	//----- nvinfo : EIATTR_KPARAM_INFO
	.align		4
.L_18:
        /*0018*/ 	.byte	0x04, 0x17
        /*001a*/ 	.short	(.L_20 - .L_19)
.L_19:
        /*001c*/ 	.word	0x00000000
        /*0020*/ 	.short	0x0009
        /*0022*/ 	.short	0x0040
        /*0024*/ 	.byte	0x00, 0xf4, 0x21, 0x00


	//----- nvinfo : EIATTR_KPARAM_INFO
	.align		4
.L_20:
        /*0028*/ 	.byte	0x04, 0x17
        /*002a*/ 	.short	(.L_22 - .L_21)
.L_21:
        /*002c*/ 	.word	0x00000000
        /*0030*/ 	.short	0x0008
        /*0032*/ 	.short	0x0038
        /*0034*/ 	.byte	0x00, 0xf0, 0x21, 0x00


	//----- nvinfo : EIATTR_KPARAM_INFO
	.align		4
.L_22:
        /*0038*/ 	.byte	0x04, 0x17
        /*003a*/ 	.short	(.L_24 - .L_23)
.L_23:
        /*003c*/ 	.word	0x00000000
        /*0040*/ 	.short	0x0007
        /*0042*/ 	.short	0x0030
        /*0044*/ 	.byte	0x00, 0xf0, 0x21, 0x00


	//----- nvinfo : EIATTR_KPARAM_INFO
	.align		4
.L_24:
        /*0048*/ 	.byte	0x04, 0x17
        /*004a*/ 	.short	(.L_26 - .L_25)
.L_25:
        /*004c*/ 	.word	0x00000000
        /*0050*/ 	.short	0x0006
        /*0052*/ 	.short	0x0028
        /*0054*/ 	.byte	0x00, 0xf0, 0x21, 0x00


	//----- nvinfo : EIATTR_KPARAM_INFO
	.align		4
.L_26:
        /*0058*/ 	.byte	0x04, 0x17
        /*005a*/ 	.short	(.L_28 - .L_27)
.L_27:
        /*005c*/ 	.word	0x00000000
        /*0060*/ 	.short	0x0005
        /*0062*/ 	.short	0x0020
        /*0064*/ 	.byte	0x00, 0xf0, 0x11, 0x00


	//----- nvinfo : EIATTR_KPARAM_INFO
	.align		4
.L_28:
        /*0068*/ 	.byte	0x04, 0x17
        /*006a*/ 	.short	(.L_30 - .L_29)
.L_29:
        /*006c*/ 	.word	0x00000000
        /*0070*/ 	.short	0x0004
        /*0072*/ 	.short	0x001c
        /*0074*/ 	.byte	0x00, 0xf0, 0x11, 0x00


	//----- nvinfo : EIATTR_KPARAM_INFO
	.align		4
.L_30:
        /*0078*/ 	.byte	0x04, 0x17
        /*007a*/ 	.short	(.L_32 - .L_31)
.L_31:
        /*007c*/ 	.word	0x00000000
        /*0080*/ 	.short	0x0003
        /*0082*/ 	.short	0x0018
        /*0084*/ 	.byte	0x00, 0xf0, 0x11, 0x00


	//----- nvinfo : EIATTR_KPARAM_INFO
	.align		4
.L_32:
        /*0088*/ 	.byte	0x04, 0x17
        /*008a*/ 	.short	(.L_34 - .L_33)
.L_33:
        /*008c*/ 	.word	0x00000000
        /*0090*/ 	.short	0x0002
        /*0092*/ 	.short	0x0010
        /*0094*/ 	.byte	0x00, 0xf4, 0x21, 0x00


	//----- nvinfo : EIATTR_KPARAM_INFO
	.align		4
.L_34:
        /*0098*/ 	.byte	0x04, 0x17
        /*009a*/ 	.short	(.L_36 - .L_35)
.L_35:
        /*009c*/ 	.word	0x00000000
        /*00a0*/ 	.short	0x0001
        /*00a2*/ 	.short	0x0008
        /*00a4*/ 	.byte	0x00, 0xf4, 0x21, 0x00


	//----- nvinfo : EIATTR_KPARAM_INFO
	.align		4
.L_36:
        /*00a8*/ 	.byte	0x04, 0x17
        /*00aa*/ 	.short	(.L_38 - .L_37)
.L_37:
        /*00ac*/ 	.word	0x00000000
        /*00b0*/ 	.short	0x0000
        /*00b2*/ 	.short	0x0000
        /*00b4*/ 	.byte	0x00, 0xf4, 0x21, 0x00


	//----- nvinfo : EIATTR_AT_ENTRY_FRAGMENTS
	.align		4
.L_38:
        /*00b8*/ 	.byte	0x04, 0x4f
        /*00ba*/ 	.short	(.L_40 - .L_39)


	//   ....[0]....
.L_39:
        /*00bc*/ 	.word	0x00000004


	//----- nvinfo : EIATTR_RESERVED_SMEM_USED
	.align		4
.L_40:
        /*00c0*/ 	.byte	0x01, 0x41
	.zero		2


	//----- nvinfo : EIATTR_SPARSE_MMA_MASK
	.align		4
        /*00c4*/ 	.byte	0x03, 0x50
        /*00c6*/ 	.short	0x0000


	//----- nvinfo : EIATTR_TCGEN05_1CTA_USED
	.align		4
        /*00c8*/ 	.byte	0x01, 0x51
	.zero		2


	//----- nvinfo : EIATTR_MAXREG_COUNT
	.align		4
        /*00cc*/ 	.byte	0x03, 0x1b
        /*00ce*/ 	.short	0x00ff


	//----- nvinfo : EIATTR_NUM_BARRIERS
	.align		4
        /*00d0*/ 	.byte	0x02, 0x4c
        /*00d2*/ 	.byte	0x01
	.zero		1


	//----- nvinfo : EIATTR_INT_WARP_WIDE_INSTR_OFFSETS
	.align		4
        /*00d4*/ 	.byte	0x04, 0x31
        /*00d6*/ 	.short	(.L_42 - .L_41)


	//   ....[0]....
.L_41:
        /*00d8*/ 	.word	0x00001720


	//   ....[1]....
        /*00dc*/ 	.word	0x00001740


	//   ....[2]....
        /*00e0*/ 	.word	0x000017c0


	//   ....[3]....
        /*00e4*/ 	.word	0x00001ae0


	//   ....[4]....
        /*00e8*/ 	.word	0x00001dd0


	//   ....[5]....
        /*00ec*/ 	.word	0x00001de0


	//   ....[6]....
        /*00f0*/ 	.word	0x00001f70


	//   ....[7]....
        /*00f4*/ 	.word	0x000022c0


	//   ....[8]....
        /*00f8*/ 	.word	0x000022d0


	//   ....[9]....
        /*00fc*/ 	.word	0x00002d70


	//   ....[10]....
        /*0100*/ 	.word	0x00002dc0


	//----- nvinfo : EIATTR_COOP_GROUP_MASK_REGIDS
	.align		4
.L_42:
        /*0104*/ 	.byte	0x04, 0x29
        /*0106*/ 	.short	(.L_44 - .L_43)


	//   ....[0]....
.L_43:
        /*0108*/ 	.word	0xffffffff


	//   ....[1]....
        /*010c*/ 	.word	0xffffffff


	//   ....[2]....
        /*0110*/ 	.word	0xffffffff


	//   ....[3]....
        /*0114*/ 	.word	0xffffffff


	//   ....[4]....
        /*0118*/ 	.word	0xffffffff


	//   ....[5]....
        /*011c*/ 	.word	0xffffffff


	//   ....[6]....
        /*0120*/ 	.word	0xffffffff


	//   ....[7]....
        /*0124*/ 	.word	0xffffffff


	//   ....[8]....
        /*0128*/ 	.word	0xffffffff


	//   ....[9]....
        /*012c*/ 	.word	0xffffffff


	//----- nvinfo : EIATTR_COOP_GROUP_INSTR_OFFSETS
	.align		4
.L_44:
        /*0130*/ 	.byte	0x04, 0x28
        /*0132*/ 	.short	(.L_46 - .L_45)


	//   ....[0]....
.L_45:
        /*0134*/ 	.word	0x00000050


	//   ....[1]....
        /*0138*/ 	.word	0x00000310


	//   ....[2]....
        /*013c*/ 	.word	0x00000500


	//   ....[3]....
        /*0140*/ 	.word	0x000009c0


	//   ....[4]....
        /*0144*/ 	.word	0x00000b00


	//   ....[5]....
        /*0148*/ 	.word	0x00000fb0


	//   ....[6]....
        /*014c*/ 	.word	0x000010f0


	//   ....[7]....
        /*0150*/ 	.word	0x000015e0


	//   ....[8]....
        /*0154*/ 	.word	0x00002c00


	//   ....[9]....
        /*0158*/ 	.word	0x00002e70


	//----- nvinfo : EIATTR_VRC_CTA_INIT_COUNT
	.align		4
.L_46:
        /*015c*/ 	.byte	0x02, 0x4a
        /*015e*/ 	.byte	0x80
	.zero		1


	//----- nvinfo : EIATTR_MBARRIER_INSTR_OFFSETS
	.align		4
        /*0160*/ 	.byte	0x04, 0x39
        /*0162*/ 	.short	(.L_48 - .L_47)


	//   ....[0]....
.L_47:
        /*0164*/ 	.word	0x000017e0
        /*0168*/ 	.word	0x000000ff
        /*016c*/ 	.word	0x0001e000
        /*0170*/ 	.short	0x0100
        /*0172*/ 	.byte	0x08
	.zero		1


	//   ....[1]....
        /*0174*/ 	.word	0x000017f0
        /*0178*/ 	.word	0x000000ff
        /*017c*/ 	.word	0x0001e020
        /*0180*/ 	.short	0x0100
        /*0182*/ 	.byte	0x08
	.zero		1


	//   ....[2]....
        /*0184*/ 	.word	0x000018a0
        /*0188*/ 	.word	0x000000ff
        /*018c*/ 	.word	0x0001e008
        /*0190*/ 	.short	0x0100
        /*0192*/ 	.byte	0x08
	.zero		1


	//   ....[3]....
        /*0194*/ 	.word	0x000018b0
        /*0198*/ 	.word	0x000000ff
        /*019c*/ 	.word	0x0001e028
        /*01a0*/ 	.short	0x0100
        /*01a2*/ 	.byte	0x08
	.zero		1


	//   ....[4]....
        /*01a4*/ 	.word	0x000019c0
        /*01a8*/ 	.word	0x000000ff
        /*01ac*/ 	.word	0x0001e010
        /*01b0*/ 	.short	0x0100
        /*01b2*/ 	.byte	0x08
	.zero		1


	//   ....[5]....
        /*01b4*/ 	.word	0x000019d0
        /*01b8*/ 	.word	0x000000ff
        /*01bc*/ 	.word	0x0001e030
        /*01c0*/ 	.short	0x0100
        /*01c2*/ 	.byte	0x08
	.zero		1


	//   ....[6]....
        /*01c4*/ 	.word	0x00001b80
        /*01c8*/ 	.word	0x000000ff
        /*01cc*/ 	.word	0x0001e000
        /*01d0*/ 	.short	0x010a
        /*01d2*/ 	.byte	0x08
	.zero		1


	//   ....[7]....
        /*01d4*/ 	.word	0x00001e30
        /*01d8*/ 	.word	0x000000ff
        /*01dc*/ 	.word	0x0001e020
        /*01e0*/ 	.short	0x010a
        /*01e2*/ 	.byte	0x08
	.zero		1


	//   ....[8]....
        /*01e4*/ 	.word	0x00002030
        /*01e8*/ 	.word	0x000000ff
        /*01ec*/ 	.word	0x0001e000
        /*01f0*/ 	.short	0x010a
        /*01f2*/ 	.byte	0x11
	.zero		1


	//   ....[9]....
        /*01f4*/ 	.word	0x00002310
        /*01f8*/ 	.word	0x000000ff
        /*01fc*/ 	.word	0x0001e020
        /*0200*/ 	.short	0x010a
        /*0202*/ 	.byte	0x11
	.zero		1


	//   ....[10]....
        /*0204*/ 	.word	0x000023e0
        /*0208*/ 	.word	0x000000ff
        /*020c*/ 	.word	0x0001e000
        /*0210*/ 	.short	0x0108
        /*0212*/ 	.byte	0x08
	.zero		1


	//   ....[11]....
        /*0214*/ 	.word	0x000023f0
        /*0218*/ 	.word	0x000000ff
        /*021c*/ 	.word	0x0001e020
        /*0220*/ 	.short	0x0108
        /*0222*/ 	.byte	0x08
	.zero		1


	//   ....[12]....
        /*0224*/ 	.word	0x00002440
        /*0228*/ 	.word	0x000000ff
        /*022c*/ 	.word	0x0001e008
        /*0230*/ 	.short	0x0108
        /*0232*/ 	.byte	0x08
	.zero		1


	//   ....[13]....
        /*0234*/ 	.word	0x00002450
        /*0238*/ 	.word	0x000000ff
        /*023c*/ 	.word	0x0001e028
        /*0240*/ 	.short	0x0108
        /*0242*/ 	.byte	0x08
	.zero		1


	//   ....[14]....
        /*0244*/ 	.word	0x000024a0
        /*0248*/ 	.word	0x000000ff
        /*024c*/ 	.word	0x0001e010
        /*0250*/ 	.short	0x0108
        /*0252*/ 	.byte	0x08
	.zero		1


	//   ....[15]....
        /*0254*/ 	.word	0x000024b0
        /*0258*/ 	.word	0x000000ff
        /*025c*/ 	.word	0x0001e030
        /*0260*/ 	.short	0x0108
        /*0262*/ 	.byte	0x08
	.zero		1


	//   ....[16]....
        /*0264*/ 	.word	0x00002e90
        /*0268*/ 	.word	0x000000ff
        /*026c*/ 	.word	0x0001e000
        /*0270*/ 	.short	0x010a
        /*0272*/ 	.byte	0x08
	.zero		1


	//   ....[17]....
        /*0274*/ 	.word	0x00002ec0
        /*0278*/ 	.word	0x000000ff
        /*027c*/ 	.word	0x0001e020
        /*0280*/ 	.short	0x010a
        /*0282*/ 	.byte	0x08
	.zero		1


	//   ....[18]....
        /*0284*/ 	.word	0x00002ef0
        /*0288*/ 	.word	0x000000ff
        /*028c*/ 	.word	0x0001e000
        /*0290*/ 	.short	0x010a
        /*0292*/ 	.byte	0x11
	.zero		1


	//   ....[19]....
        /*0294*/ 	.word	0x00002f20
        /*0298*/ 	.word	0x000000ff
        /*029c*/ 	.word	0x0001e020
        /*02a0*/ 	.short	0x010a
        /*02a2*/ 	.byte	0x11
	.zero		1


	//----- nvinfo : EIATTR_NUM_MBARRIERS
	.align		4
.L_48:
        /*02a4*/ 	.byte	0x03, 0x38
        /*02a6*/ 	.short	0x0006


	//----- nvinfo : EIATTR_EXIT_INSTR_OFFSETS
	.align		4
        /*02a8*/ 	.byte	0x04, 0x1c
        /*02aa*/ 	.short	(.L_50 - .L_49)


	//   ....[0]....
.L_49:
        /*02ac*/ 	.word	0x00002e80


	//----- nvinfo : EIATTR_REQNTID
	.align		4
.L_50:
        /*02b0*/ 	.byte	0x04, 0x10
        /*02b2*/ 	.short	(.L_52 - .L_51)
.L_51:
        /*02b4*/ 	.word	0x00000080
        /*02b8*/ 	.word	0x00000001
        /*02bc*/ 	.word	0x00000001


	//----- nvinfo : EIATTR_CRS_STACK_SIZE
	.align		4
.L_52:
        /*02c0*/ 	.byte	0x04, 0x1e
        /*02c2*/ 	.short	(.L_54 - .L_53)
.L_53:
        /*02c4*/ 	.word	0x00000000


	//----- nvinfo : EIATTR_CBANK_PARAM_SIZE
	.align		4
.L_54:
        /*02c8*/ 	.byte	0x03, 0x19
        /*02ca*/ 	.short	0x0050


	//----- nvinfo : EIATTR_PARAM_CBANK
	.align		4
        /*02cc*/ 	.byte	0x04, 0x0a
        /*02ce*/ 	.short	(.L_56 - .L_55)
	.align		4
.L_55:
        /*02d0*/ 	.word	index@(.nv.constant0.gluon_tcgen05)
        /*02d4*/ 	.short	0x0380
        /*02d6*/ 	.short	0x0050


	//----- nvinfo : EIATTR_SW_WAR
	.align		4
.L_56:
        /*02d8*/ 	.byte	0x04, 0x36
        /*02da*/ 	.short	(.L_58 - .L_57)
.L_57:
        /*02dc*/ 	.word	0x00000008
.L_58:


//--------------------- .nv.compat                --------------------------
	.section	.nv.compat,"",@"SHT_CUDA_COMPAT_INFO"
	.align	4
        /*0000*/ 	.byte	0x02, 0x02, 0x02, 0x00, 0x02, 0x05, 0x05, 0x00, 0x02, 0x03, 0x03, 0x00, 0x02, 0x06, 0x01, 0x00


//--------------------- .nv.callgraph             --------------------------
	.section	.nv.callgraph,"",@"SHT_CUDA_CALLGRAPH"
	.align	4
	.sectionentsize	8
	.align		4
        /*0000*/ 	.word	0x00000000
	.align		4
        /*0004*/ 	.word	0xffffffff
	.align		4
        /*0008*/ 	.word	0x00000000
	.align		4
        /*000c*/ 	.word	0xfffffffe
	.align		4
        /*0010*/ 	.word	0x00000000
	.align		4
        /*0014*/ 	.word	0xfffffffd
	.align		4
        /*0018*/ 	.word	0x00000000
	.align		4
        /*001c*/ 	.word	0xfffffffc


//--------------------- .text.gluon_tcgen05       --------------------------
	.section	.text.gluon_tcgen05,"ax",@progbits
	.align	128
        .global         gluon_tcgen05
        .type           gluon_tcgen05,@function
        .size           gluon_tcgen05,(.L_x_81 - gluon_tcgen05)
        .other          gluon_tcgen05,@"STO_CUDA_ENTRY STV_DEFAULT"
gluon_tcgen05:
.text.gluon_tcgen05:
[----:B------:R-:W1:Y:S01]  /*0000*/  LDC R1, c[0x0][0x37c] ;  /* 0x0000df00ff017b82 */ /* 0x000e620000000800 */
[----:B------:R-:W2:Y:S02]  /*0010*/  S2R R0, SR_TID.X ;  /* 0x0000000000007919 */ /* 0x000ea40000002100 */
[----:B--2---:R-:W-:-:S13]  /*0020*/  ISETP.GE.U32.AND P1, PT, R0, 0x20, PT ;  /* 0x000000200000780c */ /* 0x004fda0003f26070 */
[----:B------:R-:W-:Y:S05]  /*0030*/  @P1 BRA `(.L_x_0) ;  /* 0x0000000000b81947 */ /* 0x000fea0003800000 */
[----:B------:R-:W2:Y:S01]  /*0040*/  S2UR UR6, SR_CgaCtaId ;  /* 0x00000000000679c3 */ /* 0x000ea20000008800 */
[----:B------:R-:W-:Y:S01]  /*0050*/  NOP ;  /* 0x0000000000007918 */ /* 0x000fe20000000000 */
[----:B------:R-:W-:Y:S02]  /*0060*/  UMOV UR4, 0x40 ;  /* 0x0000004000047882 */ /* 0x000fe40000000000 */
[----:B--2---:R-:W-:-:S09]  /*0070*/  ULEA UR4, UR6, UR4, 0x18 ;  /* 0x0000000406047291 */ /* 0x004fd2000f8ec0ff */
[----:B------:R-:W2:Y:S01]  /*0080*/  LDS.U8 R2, [UR4] ;  /* 0x00000004ff027984 */ /* 0x000ea20008000000 */
[----:B------:R-:W-:Y:S02]  /*0090*/  UMOV UR4, 0x400 ;  /* 0x0000040000047882 */ /* 0x000fe40000000000 */
[----:B------:R-:W-:Y:S01]  /*00a0*/  ULEA UR4, UR6, UR4, 0x18 ;  /* 0x0000000406047291 */ /* 0x000fe2000f8ec0ff */
[----:B--2---:R-:W-:-:S13]  /*00b0*/  ISETP.NE.AND P0, PT, R2, RZ, PT ;  /* 0x000000ff0200720c */ /* 0x004fda0003f05270 */
[----:B------:R-:W-:Y:S05]  /*00c0*/  @P0 BRA `(.L_x_1) ;  /* 0x00000000007c0947 */ /* 0x000fea0003800000 */
[----:B------:R-:W-:-:S13]  /*00d0*/  ELECT P0, URZ, PT ;  /* 0x0000000000ff782f */ /* 0x000fda0003800000 */
[----:B------:R-:W-:Y:S05]  /*00e0*/  @!P0 BRA `(.L_x_2) ;  /* 0x0000000000848947 */ /* 0x000fea0003800000 */
[----:B------:R-:W-:Y:S01]  /*00f0*/  UMOV UR5, 0x8 ;  /* 0x0000000800057882 */ /* 0x000fe20000000000 */
[----:B------:R-:W-:Y:S02]  /*0100*/  IMAD.MOV.U32 R5, RZ, RZ, 0x1 ;  /* 0x00000001ff057424 */ /* 0x000fe400078e00ff */
[----:B------:R-:W-:Y:S02]  /*0110*/  IMAD.MOV.U32 R3, RZ, RZ, 0xff ;  /* 0x000000ffff037424 */ /* 0x000fe400078e00ff */
[----:B------:R-:W-:Y:S04]  /*0120*/  DEPBAR.LE SB2, 0x36 ;  /* 0x0000ad800000791a */ /* 0x000fe80000000000 */
[----:B------:R-:W2:Y:S02]  /*0130*/  UTCATOMSWS.FIND_AND_SET.ALIGN UP0, UR5, UR5 ;  /* 0x00000005000575e3 */ /* 0x000ea40008000800 */
[----:B--2---:R-:W-:-:S04]  /*0140*/  PLOP3.LUT P0, PT, PT, PT, UP0, 0x80, 0x8 ;  /* 0x000000000008781c */ /* 0x004fc80003f0f008 */
[----:B------:R-:W-:-:S04]  /*0150*/  SEL R2, RZ, 0xffffffff, !P0 ;  /* 0xffffffffff027807 */ /* 0x000fc80004000000 */
[----:B------:R-:W-:Y:S01]  /*0160*/  ISETP.NE.AND P0, PT, R2, RZ, PT ;  /* 0x000000ff0200720c */ /* 0x000fe20003f05270 */
[----:B------:R-:W-:-:S12]  /*0170*/  IMAD.U32 R2, RZ, RZ, UR5 ;  /* 0x00000005ff027e24 */ /* 0x000fd8000f8e00ff */
[----:B------:R-:W-:Y:S05]  /*0180*/  @P0 BRA `(.L_x_3) ;  /* 0x0000000000240947 */ /* 0x000fea0003800000 */
.L_x_4:
[----:B------:R-:W-:Y:S05]  /*0190*/  NANOSLEEP 0x64 ;  /* 0x000000640000795d */ /* 0x000fea0003800000 */
[----:B------:R-:W-:-:S05]  /*01a0*/  UMOV UR5, 0x8 ;  /* 0x0000000800057882 */ /* 0x000fca0000000000 */
[----:B------:R-:W-:Y:S04]  /*01b0*/  DEPBAR.LE SB2, 0x36 ;  /* 0x0000ad800000791a */ /* 0x000fe80000000000 */
[----:B------:R-:W2:Y:S02]  /*01c0*/  UTCATOMSWS.FIND_AND_SET.ALIGN UP0, UR5, UR5 ;  /* 0x00000005000575e3 */ /* 0x000ea40008000800 */
[----:B--2---:R-:W-:-:S04]  /*01d0*/  PLOP3.LUT P0, PT, PT, PT, UP0, 0x80, 0x8 ;  /* 0x000000000008781c */ /* 0x004fc80003f0f008 */
[----:B------:R-:W-:-:S04]  /*01e0*/  SEL R2, RZ, 0xffffffff, !P0 ;  /* 0xffffffffff027807 */ /* 0x000fc80004000000 */
[----:B------:R-:W-:Y:S01]  /*01f0*/  ISETP.NE.AND P0, PT, R2, RZ, PT ;  /* 0x000000ff0200720c */ /* 0x000fe20003f05270 */
[----:B------:R-:W-:-:S12]  /*0200*/  IMAD.U32 R2, RZ, RZ, UR5 ;  /* 0x00000005ff027e24 */ /* 0x000fd8000f8e00ff */
[----:B------:R-:W-:Y:S05]  /*0210*/  @!P0 BRA `(.L_x_4) ;  /* 0xfffffffc00dc8947 */ /* 0x000fea000383ffff */
.L_x_3:
[C---:B------:R-:W-:Y:S01]  /*0220*/  VIADD R4, R2.reuse, 0x10 ;  /* 0x0000001002047836 */ /* 0x040fe20000000000 */
[----:B------:R-:W-:Y:S01]  /*0230*/  UMOV UR5, 0x50 ;  /* 0x0000005000057882 */ /* 0x000fe20000000000 */
[----:B------:R-:W-:Y:S01]  /*0240*/  SHF.L.U32 R3, R3, R2, RZ ;  /* 0x0000000203037219 */ /* 0x000fe200000006ff */
[----:B------:R-:W-:Y:S01]  /*0250*/  ULEA UR5, UR6, UR5, 0x18 ;  /* 0x0000000506057291 */ /* 0x000fe2000f8ec0ff */
[----:B------:R-:W-:Y:S01]  /*0260*/  IMAD.SHL.U32 R2, R2, 0x20, RZ ;  /* 0x0000002002027824 */ /* 0x000fe200078e00ff */
[----:B------:R-:W-:-:S04]  /*0270*/  SHF.L.U32 R4, R5, R4, RZ ;  /* 0x0000000405047219 */ /* 0x000fc800000006ff */
[----:B------:R-:W-:-:S05]  /*0280*/  LOP3.LUT R3, R4, R3, RZ, 0xfc, !PT ;  /* 0x0000000304037212 */ /* 0x000fca00078efcff */
[----:B------:R2:W-:Y:S04]  /*0290*/  ATOMS.OR RZ, [UR5], R3 ;  /* 0x00000003ffff798c */ /* 0x0005e8000b000005 */
[----:B------:R2:W-:Y:S01]  /*02a0*/  STS [UR4], R2 ;  /* 0x00000002ff007988 */ /* 0x0005e20008000804 */
[----:B------:R-:W-:Y:S05]  /*02b0*/  BRA `(.L_x_2) ;  /* 0x0000000000107947 */ /* 0x000fea0003800000 */
.L_x_1:
[----:B------:R-:W-:Y:S01]  /*02c0*/  IMAD.MOV.U32 R3, RZ, RZ, -0x1 ;  /* 0xffffffffff037424 */ /* 0x000fe200078e00ff */
[----:B------:R-:W-:-:S04]  /*02d0*/  MOV R2, 0x300 ;  /* 0x0000030000027802 */ /* 0x000fc80000000f00 */
[----:B------:R2:W-:Y:S03]  /*02e0*/  STS [UR4], R3 ;  /* 0x00000003ff007988 */ /* 0x0005e60008000804 */
[----:B-12---:R-:W-:Y:S05]  /*02f0*/  CALL.REL.NOINC `($__internal_1_$__cuda_sm10x_tcgen05_guardrail_trap_phase_invalid_during_alloc) ;  /* 0x0000002c00207944 */ /* 0x006fea0003c00000 */
.L_x_2:
[----:B------:R-:W-:Y:S05]  /*0300*/  WARPSYNC.ALL ;  /* 0x0000000000007948 */ /* 0x000fea0003800000 */
[----:B------:R-:W-:Y:S01]  /*0310*/  NOP ;  /* 0x0000000000007918 */ /* 0x000fe20000000000 */
.L_x_0:
[----:B------:R-:W3:Y:S08]  /*0320*/  S2UR UR4, SR_CgaCtaId ;  /* 0x00000000000479c3 */ /* 0x000ef00000008800 */
[----:B------:R-:W-:Y:S01]  /*0330*/  BAR.SYNC.DEFER_BLOCKING 0x0 ;  /* 0x0000000000007b1d */ /* 0x000fe20000010000 */
[----:B------:R-:W-:-:S05]  /*0340*/  LOP3.LUT R10, R0, 0x7f, RZ, 0xc0, !PT ;  /* 0x0000007f000a7812 */ /* 0x000fca00078ec0ff */
[----:B------:R-:W-:Y:S02]  /*0350*/  UMOV UR8, 0x400 ;  /* 0x0000040000087882 */ /* 0x000fe40000000000 */
[----:B------:R-:W4:Y:S08]  /*0360*/  LDC R4, c[0x0][0x398] ;  /* 0x0000e600ff047b82 */ /* 0x000f300000000800 */
[----:B------:R-:W5:Y:S01]  /*0370*/  LDC R13, c[0x0][0x3a0] ;  /* 0x0000e800ff0d7b82 */ /* 0x000f620000000800 */
[----:B---3--:R-:W-:-:S07]  /*0380*/  ULEA UR8, UR4, UR8, 0x18 ;  /* 0x0000000804087291 */ /* 0x008fce000f8ec0ff */
[----:B------:R-:W3:Y:S02]  /*0390*/  S2UR UR9, SR_CTAID.Y ;  /* 0x00000000000979c3 */ /* 0x000ee40000002600 */
[----:B--2---:R-:W2:Y:S06]  /*03a0*/  LDS R3, [UR8] ;  /* 0x00000008ff037984 */ /* 0x004eac0008000800 */
[----:B------:R-:W-:Y:S06]  /*03b0*/  BAR.SYNC.DEFER_BLOCKING 0x0 ;  /* 0x0000000000007b1d */ /* 0x000fec0000010000 */
[----:B------:R-:W-:Y:S05]  /*03c0*/  @P1 BRA `(.L_x_5) ;  /* 0x0000000000181947 */ /* 0x000fea0003800000 */
[----:B------:R-:W-:Y:S01]  /*03d0*/  ELECT P0, URZ, PT ;  /* 0x0000000000ff782f */ /* 0x000fe20003800000 */
[----:B------:R-:W-:Y:S01]  /*03e0*/  IMAD.MOV.U32 R2, RZ, RZ, 0x1 ;  /* 0x00000001ff027424 */ /* 0x000fe200078e00ff */
[----:B------:R-:W-:Y:S01]  /*03f0*/  UMOV UR5, 0x40 ;  /* 0x0000004000057882 */ /* 0x000fe20000000000 */
[----:B------:R-:W-:Y:S01]  /*0400*/  UVIRTCOUNT.DEALLOC.SMPOOL 0x80 ;  /* 0x000000800000784c */ /* 0x000fe20000000000 */
[----:B------:R-:W-:-:S09]  /*0410*/  ULEA UR5, UR4, UR5, 0x18 ;  /* 0x0000000504057291 */ /* 0x000fd2000f8ec0ff */
[----:B------:R5:W-:Y:S03]  /*0420*/  @P0 STS.U8 [UR5], R2 ;  /* 0x00000002ff000988 */ /* 0x000be60008000005 */
.L_x_5:
[----:B------:R-:W5:Y:S01]  /*0430*/  S2UR UR4, SR_CTAID.Z ;  /* 0x00000000000479c3 */ /* 0x000f620000002700 */
[----:B------:R-:W4:Y:S01]  /*0440*/  LDCU UR5, c[0x0][0x370] ;  /* 0x00006e00ff0577ac */ /* 0x000f220008000800 */
[----:B------:R-:W-:Y:S01]  /*0450*/  ISETP.GE.U32.AND P0, PT, R10, 0x20, PT ;  /* 0x000000200a00780c */ /* 0x000fe20003f06070 */
[----:B----4-:R-:W-:Y:S01]  /*0460*/  VIADD R4, R4, 0xffffffff ;  /* 0xffffffff04047836 */ /* 0x010fe20000000000 */
[C---:B------:R-:W-:Y:S01]  /*0470*/  ISETP.NE.U32.AND P2, PT, R10.reuse, RZ, PT ;  /* 0x000000ff0a00720c */ /* 0x040fe20003f45070 */
[----:B------:R-:W5:Y:S01]  /*0480*/  LDCU UR6, c[0x0][0x374] ;  /* 0x00006e80ff0677ac */ /* 0x000f620008000800 */
[----:B------:R-:W-:Y:S01]  /*0490*/  LEA R11, R10, UR8, 0x2 ;  /* 0x000000080a0b7c11 */ /* 0x000fe2000f8e10ff */
[----:B-----5:R-:W-:Y:S01]  /*04a0*/  VIADD R12, R13, 0xffffffff ;  /* 0xffffffff0d0c7836 */ /* 0x020fe20000000000 */
[----:B------:R-:W4:Y:S01]  /*04b0*/  S2UR UR13, SR_CTAID.X ;  /* 0x00000000000d79c3 */ /* 0x000f220000002500 */
[----:B------:R-:W5:Y:S01]  /*04c0*/  LDCU.64 UR10, c[0x0][0x3c0] ;  /* 0x00007800ff0a77ac */ /* 0x000f620008000a00 */
[----:B--2---:R-:W-:Y:S01]  /*04d0*/  R2UR UR24, R3 ;  /* 0x00000000031872ca */ /* 0x004fe200000e0000 */
[----:B------:R-:W-:Y:S04]  /*04e0*/  BSSY.RECONVERGENT B0, `(.L_x_6) ;  /* 0x0000011000007945 */ /* 0x000fe80003800200 */
[----:B------:R2:W-:Y:S01]  /*04f0*/  @!P0 STS [R11], RZ ;  /* 0x000000ff0b008388 */ /* 0x0005e20000000800 */
[----:B------:R-:W-:-:S03]  /*0500*/  NOP ;  /* 0x0000000000007918 */ /* 0x000fc60000000000 */
[----:B------:R2:W-:Y:S01]  /*0510*/  @!P2 STS [UR8+0x24], R4 ;  /* 0x00002404ff00a988 */ /* 0x0005e20008000808 */
[----:B---3--:R-:W-:-:S03]  /*0520*/  UIMAD UR4, UR4, UR6, UR9 ;  /* 0x00000006040472a4 */ /* 0x008fc6000f8e0209 */
[----:B------:R2:W-:Y:S01]  /*0530*/  @!P2 STS [UR8+0x20], R12 ;  /* 0x0000200cff00a988 */ /* 0x0005e20008000808 */
[----:B----4-:R-:W-:-:S04]  /*0540*/  UIMAD UR4, UR4, UR5, UR13 ;  /* 0x00000005040472a4 */ /* 0x010fc8000f8e020d */
[----:B------:R-:W-:-:S04]  /*0550*/  UIMAD UR4, UR4, 0x180, URZ ;  /* 0x00000180040478a4 */ /* 0x000fc8000f8e02ff */
[----:B-----5:R-:W-:-:S04]  /*0560*/  UIADD3 UR22, UP0, UPT, UR4, UR10, URZ ;  /* 0x0000000a04167290 */ /* 0x020fc8000ff1e0ff */
[----:B------:R-:W-:Y:S01]  /*0570*/  ULEA.HI.X.SX32 UR23, UR4, UR11, 0x1, UP0 ;  /* 0x0000000b04177291 */ /* 0x000fe200080f0eff */
[----:B--2---:R-:W-:Y:S11]  /*0580*/  @P2 BRA `(.L_x_7) ;  /* 0x0000000000182947 */ /* 0x004ff60003800000 */
[----:B------:R-:W2:Y:S01]  /*0590*/  LDS R2, [UR8+0x8] ;  /* 0x00000808ff027984 */ /* 0x000ea20008000800 */
[----:B------:R-:W3:Y:S01]  /*05a0*/  LDC.64 R6, c[0x0][0x380] ;  /* 0x0000e000ff067b82 */ /* 0x000ee20000000a00 */
[----:B------:R-:W-:Y:S02]  /*05b0*/  IMAD.MOV.U32 R3, RZ, RZ, 0x70 ;  /* 0x00000070ff037424 */ /* 0x000fe400078e00ff */
[----:B---3--:R3:W-:Y:S03]  /*05c0*/  STS.64 [UR8], R6 ;  /* 0x00000006ff007988 */ /* 0x0087e60008000a08 */
[----:B--2---:R-:W-:-:S05]  /*05d0*/  LOP3.LUT R2, R2, 0x10, R3, 0xd8, !PT ;  /* 0x0000001002027812 */ /* 0x004fca00078ed803 */
[----:B------:R3:W-:Y:S02]  /*05e0*/  STS [UR8+0x8], R2 ;  /* 0x00000802ff007988 */ /* 0x0007e40008000808 */
.L_x_7:
[----:B------:R-:W-:Y:S05]  /*05f0*/  BSYNC.RECONVERGENT B0 ;  /* 0x0000000000007941 */ /* 0x000fea0003800200 */
.L_x_6:
[----:B------:R-:W-:Y:S04]  /*0600*/  BSSY.RECONVERGENT B0, `(.L_x_8) ;  /* 0x000000a000007945 */ /* 0x000fe80003800200 */
[----:B------:R-:W-:Y:S05]  /*0610*/  @P2 BRA `(.L_x_9) ;  /* 0x0000000000202947 */ /* 0x000fea0003800000 */
[----:B---3--:R-:W2:Y:S01]  /*0620*/  LDS R2, [UR8+0x34] ;  /* 0x00003408ff027984 */ /* 0x008ea20008000800 */
[----:B------:R-:W-:Y:S02]  /*0630*/  IMAD.MOV.U32 R3, RZ, RZ, 0x3f000000 ;  /* 0x3f000000ff037424 */ /* 0x000fe400078e00ff */
[----:B------:R-:W-:Y:S01]  /*0640*/  @!P2 IMAD.MOV.U32 R5, RZ, RZ, 0x3f ;  /* 0x0000003fff05a424 */ /* 0x000fe200078e00ff */
[----:B------:R-:W3:Y:S02]  /*0650*/  @!P2 LDS R6, [UR8+0x38] ;  /* 0x00003808ff06a984 */ /* 0x000ee40008000800 */
[----:B--2---:R-:W-:Y:S02]  /*0660*/  LOP3.LUT R2, R2, 0xff000000, R3, 0xb8, !PT ;  /* 0xff00000002027812 */ /* 0x004fe400078eb803 */
[----:B---3--:R-:W-:-:S03]  /*0670*/  @!P2 LOP3.LUT R3, R6, 0xff, R5, 0xb8, !PT ;  /* 0x000000ff0603a812 */ /* 0x008fc600078eb805 */
[----:B------:R2:W-:Y:S04]  /*0680*/  STS [UR8+0x34], R2 ;  /* 0x00003402ff007988 */ /* 0x0005e80008000808 */
[----:B------:R2:W-:Y:S02]  /*0690*/  @!P2 STS [UR8+0x38], R3 ;  /* 0x00003803ff00a988 */ /* 0x0005e40008000808 */
.L_x_9:
[----:B------:R-:W-:Y:S05]  /*06a0*/  BSYNC.RECONVERGENT B0 ;  /* 0x0000000000007941 */ /* 0x000fea0003800200 */
.L_x_8:
[----:B------:R-:W-:Y:S04]  /*06b0*/  BSSY.RECONVERGENT B0, `(.L_x_10) ;  /* 0x000000e000007945 */ /* 0x000fe80003800200 */
[----:B------:R-:W-:Y:S05]  /*06c0*/  @P2 BRA `(.L_x_11) ;  /* 0x0000000000302947 */ /* 0x000fea0003800000 */
[----:B--2---:R-:W2:Y:S01]  /*06d0*/  LDS R3, [UR8+0x34] ;  /* 0x00003408ff037984 */ /* 0x004ea20008000800 */
[----:B------:R-:W4:Y:S03]  /*06e0*/  LDC.64 R8, c[0x0][0x3a8] ;  /* 0x0000ea00ff087b82 */ /* 0x000f260000000a00 */
[----:B---3--:R-:W3:Y:S01]  /*06f0*/  LDS R2, [UR8+0x1c] ;  /* 0x00001c08ff027984 */ /* 0x008ee20008000800 */
[C---:B----4-:R-:W-:Y:S01]  /*0700*/  SHF.L.U64.HI R6, R8.reuse, 0x1, R9 ;  /* 0x0000000108067819 */ /* 0x050fe20000010209 */
[----:B------:R-:W-:-:S03]  /*0710*/  IMAD.SHL.U32 R5, R8, 0x2, RZ ;  /* 0x0000000208057824 */ /* 0x000fc600078e00ff */
[--C-:B------:R-:W-:Y:S02]  /*0720*/  SHF.R.U32.HI R7, RZ, 0x4, R6.reuse ;  /* 0x00000004ff077819 */ /* 0x100fe40000011606 */
[----:B------:R-:W-:-:S05]  /*0730*/  SHF.R.U64 R5, R5, 0x4, R6 ;  /* 0x0000000405057819 */ /* 0x000fca0000001206 */
[----:B------:R4:W-:Y:S01]  /*0740*/  STS [UR8+0xc], R5 ;  /* 0x00000c05ff007988 */ /* 0x0009e20008000808 */
[----:B--2---:R-:W-:Y:S02]  /*0750*/  LOP3.LUT R3, R3, 0x7, RZ, 0xb8, !PT ;  /* 0x0000000703037812 */ /* 0x004fe400078eb8ff */
[----:B---3--:R-:W-:-:S03]  /*0760*/  LOP3.LUT R2, R2, 0xf, R7, 0xb8, !PT ;  /* 0x0000000f02027812 */ /* 0x008fc600078eb807 */
[----:B------:R4:W-:Y:S04]  /*0770*/  STS [UR8+0x34], R3 ;  /* 0x00003403ff007988 */ /* 0x0009e80008000808 */
[----:B------:R4:W-:Y:S02]  /*0780*/  STS [UR8+0x1c], R2 ;  /* 0x00001c02ff007988 */ /* 0x0009e40008000808 */
.L_x_11:
[----:B------:R-:W-:Y:S05]  /*0790*/  BSYNC.RECONVERGENT B0 ;  /* 0x0000000000007941 */ /* 0x000fea0003800200 */
.L_x_10:
[----:B------:R-:W-:Y:S04]  /*07a0*/  BSSY.RECONVERGENT B1, `(.L_x_12) ;  /* 0x000001a000017945 */ /* 0x000fe80003800200 */
[----:B------:R-:W-:Y:S04]  /*07b0*/  BSSY.RELIABLE B0, `(.L_x_13) ;  /* 0x0000015000007945 */ /* 0x000fe80003800100 */
[----:B------:R-:W-:Y:S05]  /*07c0*/  @P2 BRA `(.L_x_14) ;  /* 0x0000000000202947 */ /* 0x000fea0003800000 */
[----:B--234-:R-:W2:Y:S02]  /*07d0*/  LDS R2, [UR8+0x34] ;  /* 0x00003408ff027984 */ /* 0x01cea40008000800 */
[----:B--2---:R-:W-:-:S05]  /*07e0*/  LOP3.LUT R2, R2, 0x38, RZ, 0xb8, !PT ;  /* 0x0000003802027812 */ /* 0x004fca00078eb8ff */
[----:B------:R2:W-:Y:S01]  /*07f0*/  STS [UR8+0x34], R2 ;  /* 0x00003402ff007988 */ /* 0x0005e20008000808 */
[----:B------:R-:W-:Y:S05]  /*0800*/  @P2 BRA `(.L_x_15) ;  /* 0x0000000000202947 */ /* 0x000fea0003800000 */
[----:B--2---:R-:W2:Y:S01]  /*0810*/  LDS R2, [UR8+0x8] ;  /* 0x00000808ff027984 */ /* 0x004ea20008000800 */
[----:B------:R-:W-:-:S05]  /*0820*/  IMAD.MOV.U32 R3, RZ, RZ, 0x780 ;  /* 0x00000780ff037424 */ /* 0x000fca00078e00ff */
[----:B--2---:R-:W-:-:S05]  /*0830*/  LOP3.LUT R2, R2, 0x500, R3, 0xd8, !PT ;  /* 0x0000050002027812 */ /* 0x004fca00078ed803 */
[----:B------:R5:W-:Y:S02]  /*0840*/  STS [UR8+0x8], R2 ;  /* 0x00000802ff007988 */ /* 0x000be40008000808 */
.L_x_14:
[----:B------:R-:W-:Y:S05]  /*0850*/  @P2 BRA `(.L_x_16) ;  /* 0x0000000000282947 */ /* 0x000fea0003800000 */
[----:B--2345:R-:W2:Y:S02]  /*0860*/  LDS R2, [UR8+0x8] ;  /* 0x00000808ff027984 */ /* 0x03cea40008000800 */
[----:B--2---:R-:W-:-:S05]  /*0870*/  LOP3.LUT R2, R2, 0x1800, RZ, 0xb8, !PT ;  /* 0x0000180002027812 */ /* 0x004fca00078eb8ff */
[----:B------:R3:W-:Y:S02]  /*0880*/  STS [UR8+0x8], R2 ;  /* 0x00000802ff007988 */ /* 0x0007e40008000808 */
.L_x_15:
[----:B------:R-:W-:Y:S05]  /*0890*/  @P2 BREAK.RELIABLE B0 ;  /* 0x0000000000002942 */ /* 0x000fea0003800100 */
[----:B------:R-:W-:Y:S05]  /*08a0*/  @P2 BRA `(.L_x_17) ;  /* 0x0000000000242947 */ /* 0x000fea0003800000 */
[----:B------:R-:W4:Y:S01]  /*08b0*/  LDS R3, [UR8+0x8] ;  /* 0x00000808ff037984 */ /* 0x000f220008000800 */
[----:B--23--:R-:W-:-:S05]  /*08c0*/  IMAD.MOV.U32 R2, RZ, RZ, 0x6000 ;  /* 0x00006000ff027424 */ /* 0x00cfca00078e00ff */
[----:B----4-:R-:W-:-:S04]  /*08d0*/  LOP3.LUT R2, R3, 0x6000, R2, 0xd8, !PT ;  /* 0x0000600003027812 */ /* 0x010fc800078ed802 */
[----:B------:R-:W-:-:S05]  /*08e0*/  LOP3.LUT R2, R2, 0x400000, RZ, 0xb8, !PT ;  /* 0x0040000002027812 */ /* 0x000fca00078eb8ff */
[----:B------:R2:W-:Y:S02]  /*08f0*/  STS [UR8+0x8], R2 ;  /* 0x00000802ff007988 */ /* 0x0005e40008000808 */
.L_x_16:
[----:B------:R-:W-:Y:S05]  /*0900*/  BSYNC.RELIABLE B0 ;  /* 0x0000000000007941 */ /* 0x000fea0003800100 */
.L_x_13:
[----:B--2345:R-:W2:Y:S02]  /*0910*/  @!P2 LDS R2, [UR8+0x8] ;  /* 0x00000808ff02a984 */ /* 0x03cea40008000800 */
[----:B--2---:R-:W-:-:S05]  /*0920*/  @!P2 LOP3.LUT R2, R2, 0x8000, RZ, 0xb8, !PT ;  /* 0x000080000202a812 */ /* 0x004fca00078eb8ff */
[----:B------:R4:W-:Y:S02]  /*0930*/  @!P2 STS [UR8+0x8], R2 ;  /* 0x00000802ff00a988 */ /* 0x0009e40008000808 */
.L_x_17:
[----:B------:R-:W-:Y:S05]  /*0940*/  BSYNC.RECONVERGENT B1 ;  /* 0x0000000000017941 */ /* 0x000fea0003800200 */
.L_x_12:
[----:B------:R-:W-:Y:S05]  /*0950*/  WARPSYNC.ALL ;  /* 0x0000000000007948 */ /* 0x000fea0003800000 */
[----:B------:R-:W-:Y:S01]  /*0960*/  NOP ;  /* 0x0000000000007918 */ /* 0x000fe20000000000 */
[----:B------:R-:W5:Y:S02]  /*0970*/  LDC R5, c[0x0][0x39c] ;  /* 0x0000e700ff057b82 */ /* 0x000f640000000800 */
[----:B-----5:R-:W-:Y:S01]  /*0980*/  VIADD R5, R5, 0xffffffff ;  /* 0xffffffff05057836 */ /* 0x020fe20000000000 */
[----:B------:R-:W-:Y:S06]  /*0990*/  @P0 BRA `(.L_x_18) ;  /* 0x0000000000300947 */ /* 0x000fec0003800000 */
[----:B--234-:R-:W2:Y:S01]  /*09a0*/  S2R R2, SR_LANEID ;  /* 0x0000000000027919 */ /* 0x01cea20000000000 */
[----:B------:R-:W-:Y:S05]  /*09b0*/  WARPSYNC.ALL ;  /* 0x0000000000007948 */ /* 0x000fea0003800000 */
[----:B------:R-:W-:Y:S01]  /*09c0*/  NOP ;  /* 0x0000000000007918 */ /* 0x000fe20000000000 */
[----:B--2---:R-:W-:-:S05]  /*09d0*/  IMAD.SHL.U32 R6, R2, 0x4, RZ ;  /* 0x0000000402067824 */ /* 0x004fca00078e00ff */
[----:B------:R-:W2:Y:S01]  /*09e0*/  LDS R7, [R6+UR8] ;  /* 0x0000000806077984 */ /* 0x000ea20008000800 */
[----:B------:R-:W-:-:S05]  /*09f0*/  IADD3 R2, P3, PT, R6, UR22, RZ ;  /* 0x0000001606027c10 */ /* 0x000fca000ff7e0ff */
[----:B------:R-:W-:-:S05]  /*0a00*/  IMAD.X R3, RZ, RZ, UR23, P3 ;  /* 0x00000017ff037e24 */ /* 0x000fca00098e06ff */
[----:B--2---:R5:W2:Y:S01]  /*0a10*/  ATOMG.E.EXCH.STRONG.GPU PT, RZ, [R2], R7 ;  /* 0x0000000702ff73a8 */ /* 0x004aa200041ee100 */
[----:B------:R-:W-:-:S04]  /*0a20*/  DEPBAR {5,4,3,2,1,0} ;  /* 0x0000003f0000791a */ /* 0x000fc80000000000 */
[----:B------:R-:W3:Y:S02]  /*0a30*/  CCTL.E.C.LDCU.IV.DEEP [UR22] ;  /* 0x0000000016007540 */ /* 0x000ee40009c08000 */
[----:B---3--:R5:W-:Y:S01]  /*0a40*/  UTMACCTL.IV [UR22] ;  /* 0x00000000160079b9 */ /* 0x008be20008000000 */
[----:B------:R-:W-:Y:S01]  /*0a50*/  NOP ;  /* 0x0000000000007918 */ /* 0x000fe20000000000 */
.L_x_18:
[----:B------:R-:W-:Y:S05]  /*0a60*/  @P0 BRA `(.L_x_19) ;  /* 0x00000000000c0947 */ /* 0x000fea0003800000 */
[----:B------:R0:W-:Y:S01]  /*0a70*/  UTMACMDFLUSH ;  /* 0x00000000000079b7 */ /* 0x0001e20000000000 */
[----:B------:R-:W-:Y:S05]  /*0a80*/  @P0 BRA `(.L_x_19) ;  /* 0x0000000000040947 */ /* 0x000fea0003800000 */
[----:B------:R-:W-:-:S04]  /*0a90*/  DEPBAR.LE SB0, 0x0 ;  /* 0x000080000000791a */ /* 0x000fc80000000000 */
.L_x_19:
[----:B------:R-:W-:Y:S05]  /*0aa0*/  WARPSYNC.ALL ;  /* 0x0000000000007948 */ /* 0x000fea0003800000 */
[----:B------:R-:W-:Y:S01]  /*0ab0*/  NOP ;  /* 0x0000000000007918 */ /* 0x000fe20000000000 */
[----:B--2---:R-:W-:Y:S06]  /*0ac0*/  BAR.SYNC.DEFER_BLOCKING 0x0 ;  /* 0x0000000000007b1d */ /* 0x004fec0000010000 */
[----:B------:R-:W-:Y:S02]  /*0ad0*/  BSSY.RECONVERGENT B1, `(.L_x_20) ;  /* 0x000000b000017945 */ /* 0x000fe40003800200 */
[----:B------:R-:W-:Y:S06]  /*0ae0*/  BAR.SYNC.DEFER_BLOCKING 0x0 ;  /* 0x0000000000007b1d */ /* 0x000fec0000010000 */
[----:B------:R2:W-:Y:S01]  /*0af0*/  @!P0 STS [R11], RZ ;  /* 0x000000ff0b008388 */ /* 0x0005e20000000800 */
[----:B------:R-:W-:Y:S01]  /*0b00*/  NOP ;  /* 0x0000000000007918 */ /* 0x000fe20000000000 */
[----:B------:R-:W-:Y:S05]  /*0b10*/  @P2 BRA `(.L_x_21) ;  /* 0x0000000000182947 */ /* 0x000fea0003800000 */
[----:B---345:R-:W3:Y:S01]  /*0b20*/  LDS R2, [UR8+0x8] ;  /* 0x00000808ff027984 */ /* 0x038ee20008000800 */
[----:B------:R-:W4:Y:S01]  /*0b30*/  LDC.64 R6, c[0x0][0x388] ;  /* 0x0000e200ff067b82 */ /* 0x000f220000000a00 */
[----:B------:R-:W-:Y:S02]  /*0b40*/  IMAD.MOV.U32 R3, RZ, RZ, 0x70 ;  /* 0x00000070ff037424 */ /* 0x000fe400078e00ff */
[----:B----4-:R4:W-:Y:S03]  /*0b50*/  STS.64 [UR8], R6 ;  /* 0x00000006ff007988 */ /* 0x0109e60008000a08 */
[----:B---3--:R-:W-:-:S05]  /*0b60*/  LOP3.LUT R2, R2, 0x10, R3, 0xd8, !PT ;  /* 0x0000001002027812 */ /* 0x008fca00078ed803 */
[----:B------:R4:W-:Y:S02]  /*0b70*/  STS [UR8+0x8], R2 ;  /* 0x00000802ff007988 */ /* 0x0009e40008000808 */
.L_x_21:
[----:B-----5:R-:W-:Y:S05]  /*0b80*/  BSYNC.RECONVERGENT B1 ;  /* 0x0000000000017941 */ /* 0x020fea0003800200 */
.L_x_20:
[----:B------:R-:W-:Y:S04]  /*0b90*/  BSSY.RECONVERGENT B1, `(.L_x_22) ;  /* 0x000000a000017945 */ /* 0x000fe80003800200 */
[----:B------:R-:W-:Y:S05]  /*0ba0*/  @P2 BRA `(.L_x_23) ;  /* 0x0000000000202947 */ /* 0x000fea0003800000 */
[----:B---34-:R-:W3:Y:S01]  /*0bb0*/  LDS R2, [UR8+0x34] ;  /* 0x00003408ff027984 */ /* 0x018ee20008000800 */
[----:B------:R-:W-:Y:S02]  /*0bc0*/  IMAD.MOV.U32 R7, RZ, RZ, 0x3f000000 ;  /* 0x3f000000ff077424 */ /* 0x000fe400078e00ff */
[----:B------:R-:W-:Y:S01]  /*0bd0*/  @!P2 IMAD.MOV.U32 R6, RZ, RZ, 0x3f ;  /* 0x0000003fff06a424 */ /* 0x000fe200078e00ff */
[----:B------:R-:W4:Y:S02]  /*0be0*/  @!P2 LDS R3, [UR8+0x38] ;  /* 0x00003808ff03a984 */ /* 0x000f240008000800 */
[----:B---3--:R-:W-:Y:S02]  /*0bf0*/  LOP3.LUT R2, R2, 0xff000000, R7, 0xb8, !PT ;  /* 0xff00000002027812 */ /* 0x008fe400078eb807 */
[----:B----4-:R-:W-:-:S03]  /*0c00*/  @!P2 LOP3.LUT R3, R3, 0xff, R6, 0xb8, !PT ;  /* 0x000000ff0303a812 */ /* 0x010fc600078eb806 */
[----:B------:R5:W-:Y:S04]  /*0c10*/  STS [UR8+0x34], R2 ;  /* 0x00003402ff007988 */ /* 0x000be80008000808 */
[----:B------:R5:W-:Y:S02]  /*0c20*/  @!P2 STS [UR8+0x38], R3 ;  /* 0x00003803ff00a988 */ /* 0x000be40008000808 */
.L_x_23:
[----:B------:R-:W-:Y:S05]  /*0c30*/  BSYNC.RECONVERGENT B1 ;  /* 0x0000000000017941 */ /* 0x000fea0003800200 */
.L_x_22:
[----:B------:R-:W-:Y:S04]  /*0c40*/  BSSY.RECONVERGENT B1, `(.L_x_24) ;  /* 0x0000004000017945 */ /* 0x000fe80003800200 */
[----:B------:R-:W-:Y:S05]  /*0c50*/  @P2 BRA `(.L_x_25) ;  /* 0x0000000000082947 */ /* 0x000fea0003800000 */
[----:B------:R2:W-:Y:S04]  /*0c60*/  STS [UR8+0x24], R12 ;  /* 0x0000240cff007988 */ /* 0x0005e80008000808 */
[----:B------:R2:W-:Y:S02]  /*0c70*/  STS [UR8+0x20], R5 ;  /* 0x00002005ff007988 */ /* 0x0005e40008000808 */
.L_x_25:
[----:B------:R-:W-:Y:S05]  /*0c80*/  BSYNC.RECONVERGENT B1 ;  /* 0x0000000000017941 */ /* 0x000fea0003800200 */
.L_x_24:
[----:B------:R-:W-:Y:S04]  /*0c90*/  BSSY.RECONVERGENT B1, `(.L_x_26) ;  /* 0x000000e000017945 */ /* 0x000fe80003800200 */
[----:B------:R-:W-:Y:S05]  /*0ca0*/  @P2 BRA `(.L_x_27) ;  /* 0x0000000000302947 */ /* 0x000fea0003800000 */
[----:B-----5:R-:W5:Y:S01]  /*0cb0*/  LDS R3, [UR8+0x34] ;  /* 0x00003408ff037984 */ /* 0x020f620008000800 */
[----:B----4-:R-:W4:Y:S03]  /*0cc0*/  LDC.64 R6, c[0x0][0x3b0] ;  /* 0x0000ec00ff067b82 */ /* 0x010f260000000a00 */
[----:B---3--:R-:W3:Y:S01]  /*0cd0*/  LDS R2, [UR8+0x1c] ;  /* 0x00001c08ff027984 */ /* 0x008ee20008000800 */
[C---:B----4-:R-:W-:Y:S01]  /*0ce0*/  SHF.L.U64.HI R7, R6.reuse, 0x1, R7 ;  /* 0x0000000106077819 */ /* 0x050fe20000010207 */
[----:B------:R-:W-:-:S03]  /*0cf0*/  IMAD.SHL.U32 R6, R6, 0x2, RZ ;  /* 0x0000000206067824 */ /* 0x000fc600078e00ff */
[--C-:B------:R-:W-:Y:S02]  /*0d00*/  SHF.R.U32.HI R9, RZ, 0x4, R7.reuse ;  /* 0x00000004ff097819 */ /* 0x100fe40000011607 */
[----:B------:R-:W-:-:S05]  /*0d10*/  SHF.R.U64 R6, R6, 0x4, R7 ;  /* 0x0000000406067819 */ /* 0x000fca0000001207 */
[----:B------:R4:W-:Y:S01]  /*0d20*/  STS [UR8+0xc], R6 ;  /* 0x00000c06ff007988 */ /* 0x0009e20008000808 */
[----:B-----5:R-:W-:Y:S02]  /*0d30*/  LOP3.LUT R3, R3, 0x7, RZ, 0xb8, !PT ;  /* 0x0000000703037812 */ /* 0x020fe400078eb8ff */
[----:B---3--:R-:W-:-:S03]  /*0d40*/  LOP3.LUT R2, R2, 0xf, R9, 0xb8, !PT ;  /* 0x0000000f02027812 */ /* 0x008fc600078eb809 */
[----:B------:R4:W-:Y:S04]  /*0d50*/  STS [UR8+0x34], R3 ;  /* 0x00003403ff007988 */ /* 0x0009e80008000808 */
[----:B------:R4:W-:Y:S02]  /*0d60*/  STS [UR8+0x1c], R2 ;  /* 0x00001c02ff007988 */ /* 0x0009e40008000808 */
.L_x_27:
[----:B------:R-:W-:Y:S05]  /*0d70*/  BSYNC.RECONVERGENT B1 ;  /* 0x0000000000017941 */ /* 0x000fea0003800200 */
.L_x_26:
[----:B------:R-:W-:Y:S04]  /*0d80*/  BSSY.RECONVERGENT B2, `(.L_x_28) ;  /* 0x000001a000027945 */ /* 0x000fe80003800200 */
[----:B------:R-:W-:Y:S04]  /*0d90*/  BSSY.RELIABLE B1, `(.L_x_29) ;  /* 0x0000015000017945 */ /* 0x000fe80003800100 */
[----:B------:R-:W-:Y:S05]  /*0da0*/  @P2 BRA `(.L_x_30) ;  /* 0x0000000000202947 */ /* 0x000fea0003800000 */
[----:B---345:R-:W3:Y:S02]  /*0db0*/  LDS R2, [UR8+0x34] ;  /* 0x00003408ff027984 */ /* 0x038ee40008000800 */
[----:B---3--:R-:W-:-:S05]  /*0dc0*/  LOP3.LUT R2, R2, 0x38, RZ, 0xb8, !PT ;  /* 0x0000003802027812 */ /* 0x008fca00078eb8ff */
[----:B------:R3:W-:Y:S01]  /*0dd0*/  STS [UR8+0x34], R2 ;  /* 0x00003402ff007988 */ /* 0x0007e20008000808 */
[----:B------:R-:W-:Y:S05]  /*0de0*/  @P2 BRA `(.L_x_31) ;  /* 0x0000000000202947 */ /* 0x000fea0003800000 */
[----:B---3--:R-:W3:Y:S01]  /*0df0*/  LDS R2, [UR8+0x8] ;  /* 0x00000808ff027984 */ /* 0x008ee20008000800 */
[----:B------:R-:W-:-:S05]  /*0e00*/  IMAD.MOV.U32 R3, RZ, RZ, 0x780 ;  /* 0x00000780ff037424 */ /* 0x000fca00078e00ff */
[----:B---3--:R-:W-:-:S05]  /*0e10*/  LOP3.LUT R2, R2, 0x500, R3, 0xd8, !PT ;  /* 0x0000050002027812 */ /* 0x008fca00078ed803 */
[----:B------:R3:W-:Y:S02]  /*0e20*/  STS [UR8+0x8], R2 ;  /* 0x00000802ff007988 */ /* 0x0007e40008000808 */
.L_x_30:
[----:B------:R-:W-:Y:S05]  /*0e30*/  @P2 BRA `(.L_x_32) ;  /* 0x0000000000282947 */ /* 0x000fea0003800000 */
[----:B---345:R-:W3:Y:S02]  /*0e40*/  LDS R2, [UR8+0x8] ;  /* 0x00000808ff027984 */ /* 0x038ee40008000800 */
[----:B---3--:R-:W-:-:S05]  /*0e50*/  LOP3.LUT R2, R2, 0x1800, RZ, 0xb8, !PT ;  /* 0x0000180002027812 */ /* 0x008fca00078eb8ff */
[----:B------:R4:W-:Y:S02]  /*0e60*/  STS [UR8+0x8], R2 ;  /* 0x00000802ff007988 */ /* 0x0009e40008000808 */
.L_x_31:
[----:B------:R-:W-:Y:S05]  /*0e70*/  @P2 BREAK.RELIABLE B1 ;  /* 0x0000000000012942 */ /* 0x000fea0003800100 */
[----:B------:R-:W-:Y:S05]  /*0e80*/  @P2 BRA `(.L_x_33) ;  /* 0x0000000000242947 */ /* 0x000fea0003800000 */
[----:B---34-:R-:W3:Y:S01]  /*0e90*/  LDS R2, [UR8+0x8] ;  /* 0x00000808ff027984 */ /* 0x018ee20008000800 */
[----:B------:R-:W-:-:S05]  /*0ea0*/  IMAD.MOV.U32 R3, RZ, RZ, 0x6000 ;  /* 0x00006000ff037424 */ /* 0x000fca00078e00ff */
[----:B---3--:R-:W-:-:S04]  /*0eb0*/  LOP3.LUT R2, R2, 0x6000, R3, 0xd8, !PT ;  /* 0x0000600002027812 */ /* 0x008fc800078ed803 */
[----:B------:R-:W-:-:S05]  /*0ec0*/  LOP3.LUT R2, R2, 0x400000, RZ, 0xb8, !PT ;  /* 0x0040000002027812 */ /* 0x000fca00078eb8ff */
[----:B------:R3:W-:Y:S02]  /*0ed0*/  STS [UR8+0x8], R2 ;  /* 0x00000802ff007988 */ /* 0x0007e40008000808 */
.L_x_32:
[----:B------:R-:W-:Y:S05]  /*0ee0*/  BSYNC.RELIABLE B1 ;  /* 0x0000000000017941 */ /* 0x000fea0003800100 */
.L_x_29:
[----:B---345:R-:W3:Y:S02]  /*0ef0*/  @!P2 LDS R2, [UR8+0x8] ;  /* 0x00000808ff02a984 */ /* 0x038ee40008000800 */
[----:B---3--:R-:W-:-:S05]  /*0f00*/  @!P2 LOP3.LUT R2, R2, 0x8000, RZ, 0xb8, !PT ;  /* 0x000080000202a812 */ /* 0x008fca00078eb8ff */
[----:B------:R5:W-:Y:S02]  /*0f10*/  @!P2 STS [UR8+0x8], R2 ;  /* 0x00000802ff00a988 */ /* 0x000be40008000808 */
.L_x_33:
[----:B------:R-:W-:Y:S05]  /*0f20*/  BSYNC.RECONVERGENT B2 ;  /* 0x0000000000027941 */ /* 0x000fea0003800200 */
.L_x_28:
[----:B------:R-:W-:Y:S05]  /*0f30*/  WARPSYNC.ALL ;  /* 0x0000000000007948 */ /* 0x000fea0003800000 */
[----:B------:R-:W-:Y:S01]  /*0f40*/  NOP ;  /* 0x0000000000007918 */ /* 0x000fe20000000000 */
[----:B------:R-:W-:-:S04]  /*0f50*/  UIADD3 UR5, UPT, UPT, UR4, 0x80, URZ ;  /* 0x0000008004057890 */ /* 0x000fc8000fffe0ff */
[----:B------:R-:W-:-:S04]  /*0f60*/  UIADD3 UR20, UP0, UPT, UR5, UR10, URZ ;  /* 0x0000000a05147290 */ /* 0x000fc8000ff1e0ff */
[----:B------:R-:W-:Y:S01]  /*0f70*/  ULEA.HI.X.SX32 UR21, UR5, UR11, 0x1, UP0 ;  /* 0x0000000b05157291 */ /* 0x000fe200080f0eff */
[----:B------:R-:W-:Y:S11]  /*0f80*/  @P0 BRA `(.L_x_34) ;  /* 0x0000000000300947 */ /* 0x000ff60003800000 */
[----:B---345:R-:W3:Y:S01]  /*0f90*/  S2R R2, SR_LANEID ;  /* 0x0000000000027919 */ /* 0x038ee20000000000 */
[----:B------:R-:W-:Y:S05]  /*0fa0*/  WARPSYNC.ALL ;  /* 0x0000000000007948 */ /* 0x000fea0003800000 */
[----:B------:R-:W-:Y:S01]  /*0fb0*/  NOP ;  /* 0x0000000000007918 */ /* 0x000fe20000000000 */
[----:B---3--:R-:W-:-:S05]  /*0fc0*/  IMAD.SHL.U32 R6, R2, 0x4, RZ ;  /* 0x0000000402067824 */ /* 0x008fca00078e00ff */
[----:B------:R-:W3:Y:S01]  /*0fd0*/  LDS R7, [R6+UR8] ;  /* 0x0000000806077984 */ /* 0x000ee20008000800 */
[----:B------:R-:W-:-:S05]  /*0fe0*/  IADD3 R2, P3, PT, R6, UR20, RZ ;  /* 0x0000001406027c10 */ /* 0x000fca000ff7e0ff */
[----:B------:R-:W-:-:S05]  /*0ff0*/  IMAD.X R3, RZ, RZ, UR21, P3 ;  /* 0x00000015ff037e24 */ /* 0x000fca00098e06ff */
[----:B---3--:R3:W4:Y:S01]  /*1000*/  ATOMG.E.EXCH.STRONG.GPU PT, RZ, [R2], R7 ;  /* 0x0000000702ff73a8 */ /* 0x00872200041ee100 */
[----:B------:R-:W-:-:S04]  /*1010*/  DEPBAR {5,4,3,2,1,0} ;  /* 0x0000003f0000791a */ /* 0x000fc80000000000 */
[----:B------:R-:W5:Y:S02]  /*1020*/  CCTL.E.C.LDCU.IV.DEEP [UR20] ;  /* 0x0000000014007540 */ /* 0x000f640009c08000 */
[----:B-----5:R3:W-:Y:S01]  /*1030*/  UTMACCTL.IV [UR20] ;  /* 0x00000000140079b9 */ /* 0x0207e20008000000 */
[----:B------:R-:W-:Y:S01]  /*1040*/  NOP ;  /* 0x0000000000007918 */ /* 0x000fe20000000000 */
.L_x_34:
[----:B------:R-:W-:Y:S05]  /*1050*/  @P0 BRA `(.L_x_35) ;  /* 0x00000000000c0947 */ /* 0x000fea0003800000 */
[----:B------:R0:W-:Y:S01]  /*1060*/  UTMACMDFLUSH ;  /* 0x00000000000079b7 */ /* 0x0001e20000000000 */
[----:B------:R-:W-:Y:S05]  /*1070*/  @P0 BRA `(.L_x_35) ;  /* 0x0000000000040947 */ /* 0x000fea0003800000 */
[----:B------:R-:W-:-:S04]  /*1080*/  DEPBAR.LE SB0, 0x0 ;  /* 0x000080000000791a */ /* 0x000fc80000000000 */
.L_x_35:
[----:B------:R-:W-:Y:S05]  /*1090*/  WARPSYNC.ALL ;  /* 0x0000000000007948 */ /* 0x000fea0003800000 */
[----:B------:R-:W-:Y:S01]  /*10a0*/  NOP ;  /* 0x0000000000007918 */ /* 0x000fe20000000000 */
[----:B----4-:R-:W-:Y:S06]  /*10b0*/  BAR.SYNC.DEFER_BLOCKING 0x0 ;  /* 0x0000000000007b1d */ /* 0x010fec0000010000 */
[----:B------:R-:W-:Y:S02]  /*10c0*/  BSSY.RECONVERGENT B2, `(.L_x_36) ;  /* 0x000000b000027945 */ /* 0x000fe40003800200 */
[----:B------:R-:W-:Y:S06]  /*10d0*/  BAR.SYNC.DEFER_BLOCKING 0x0 ;  /* 0x0000000000007b1d */ /* 0x000fec0000010000 */
[----:B------:R4:W-:Y:S01]  /*10e0*/  @!P0 STS [R11], RZ ;  /* 0x000000ff0b008388 */ /* 0x0009e20000000800 */
[----:B------:R-:W-:Y:S01]  /*10f0*/  NOP ;  /* 0x0000000000007918 */ /* 0x000fe20000000000 */
[----:B------:R-:W-:Y:S05]  /*1100*/  @P2 BRA `(.L_x_37) ;  /* 0x0000000000182947 */ /* 0x000fea0003800000 */
[----:B---3-5:R-:W3:Y:S01]  /*1110*/  LDS R2, [UR8+0x8] ;  /* 0x00000808ff027984 */ /* 0x028ee20008000800 */
[----:B------:R-:W5:Y:S01]  /*1120*/  LDC.64 R6, c[0x0][0x390] ;  /* 0x0000e400ff067b82 */ /* 0x000f620000000a00 */
[----:B------:R-:W-:Y:S02]  /*1130*/  IMAD.MOV.U32 R3, RZ, RZ, 0x70 ;  /* 0x00000070ff037424 */ /* 0x000fe400078e00ff */
[----:B-----5:R5:W-:Y:S03]  /*1140*/  STS.64 [UR8], R6 ;  /* 0x00000006ff007988 */ /* 0x020be60008000a08 */
[----:B---3--:R-:W-:-:S05]  /*1150*/  LOP3.LUT R2, R2, 0x10, R3, 0xd8, !PT ;  /* 0x0000001002027812 */ /* 0x008fca00078ed803 */
[----:B------:R5:W-:Y:S02]  /*1160*/  STS [UR8+0x8], R2 ;  /* 0x00000802ff007988 */ /* 0x000be40008000808 */
.L_x_37:
[----:B---3--:R-:W-:Y:S05]  /*1170*/  BSYNC.RECONVERGENT B2 ;  /* 0x0000000000027941 */ /* 0x008fea0003800200 */
.L_x_36:
[----:B------:R-:W-:Y:S04]  /*1180*/  BSSY.RECONVERGENT B3, `(.L_x_38) ;  /* 0x0000011000037945 */ /* 0x000fe80003800200 */
[----:B------:R-:W-:Y:S04]  /*1190*/  BSSY.RELIABLE B2, `(.L_x_39) ;  /* 0x000000e000027945 */ /* 0x000fe80003800100 */
[----:B------:R-:W-:Y:S05]  /*11a0*/  @P2 BRA `(.L_x_40) ;  /* 0x0000000000242947 */ /* 0x000fea0003800000 */
[----:B-----5:R-:W3:Y:S01]  /*11b0*/  LDS R2, [UR8+0x34] ;  /* 0x00003408ff027984 */ /* 0x020ee20008000800 */
[----:B------:R-:W-:-:S05]  /*11c0*/  IMAD.MOV.U32 R3, RZ, RZ, 0x3f000000 ;  /* 0x3f000000ff037424 */ /* 0x000fca00078e00ff */
[----:B---3--:R-:W-:-:S05]  /*11d0*/  LOP3.LUT R2, R2, 0xff000000, R3, 0xb8, !PT ;  /* 0xff00000002027812 */ /* 0x008fca00078eb803 */
[----:B------:R3:W-:Y:S01]  /*11e0*/  STS [UR8+0x34], R2 ;  /* 0x00003402ff007988 */ /* 0x0007e20008000808 */
[----:B------:R-:W-:Y:S05]  /*11f0*/  @P2 BRA `(.L_x_41) ;  /* 0x00000000001c2947 */ /* 0x000fea0003800000 */
[----:B---3--:R-:W3:Y:S01]  /*1200*/  LDS R2, [UR8+0x38] ;  /* 0x00003808ff027984 */ /* 0x008ee20008000800 */
[----:B------:R-:W-:-:S05]  /*1210*/  IMAD.MOV.U32 R3, RZ, RZ, 0x3f ;  /* 0x0000003fff037424 */ /* 0x000fca00078e00ff */
[----:B---3--:R-:W-:-:S05]  /*1220*/  LOP3.LUT R2, R2, 0xff, R3, 0xb8, !PT ;  /* 0x000000ff02027812 */ /* 0x008fca00078eb803 */
[----:B------:R3:W-:Y:S02]  /*1230*/  STS [UR8+0x38], R2 ;  /* 0x00003802ff007988 */ /* 0x0007e40008000808 */
.L_x_40:
[----:B------:R-:W-:Y:S05]  /*1240*/  @P2 BREAK.RELIABLE B2 ;  /* 0x0000000000022942 */ /* 0x000fea0003800100 */
[----:B------:R-:W-:Y:S05]  /*1250*/  @P2 BRA `(.L_x_42) ;  /* 0x00000000000c2947 */ /* 0x000fea0003800000 */
[----:B------:R2:W-:Y:S02]  /*1260*/  STS [UR8+0x20], R5 ;  /* 0x00002005ff007988 */ /* 0x0005e40008000808 */
.L_x_41:
[----:B------:R-:W-:Y:S05]  /*1270*/  BSYNC.RELIABLE B2 ;  /* 0x0000000000027941 */ /* 0x000fea0003800100 */
.L_x_39:
[----:B------:R2:W-:Y:S02]  /*1280*/  @!P2 STS [UR8+0x24], R4 ;  /* 0x00002404ff00a988 */ /* 0x0005e40008000808 */
.L_x_42:
[----:B------:R-:W-:Y:S05]  /*1290*/  BSYNC.RECONVERGENT B3 ;  /* 0x0000000000037941 */ /* 0x000fea0003800200 */
.L_x_38:
[----:B------:R-:W-:Y:S05]  /*12a0*/  WARPSYNC.ALL ;  /* 0x0000000000007948 */ /* 0x000fea0003800000 */
[----:B------:R-:W-:Y:S01]  /*12b0*/  NOP ;  /* 0x0000000000007918 */ /* 0x000fe20000000000 */
[----:B------:R-:W-:Y:S04]  /*12c0*/  BSSY.RECONVERGENT B3, `(.L_x_43) ;  /* 0x000000e000037945 */ /* 0x000fe80003800200 */
[----:B------:R-:W-:Y:S05]  /*12d0*/  @P2 BRA `(.L_x_44) ;  /* 0x0000000000302947 */ /* 0x000fea0003800000 */
[----:B------:R-:W2:Y:S02]  /*12e0*/  LDS R3, [UR8+0x34] ;  /* 0x00003408ff037984 */ /* 0x000ea40008000800 */
[----:B--2---:R-:W2:Y:S02]  /*12f0*/  LDC.64 R4, c[0x0][0x3b8] ;  /* 0x0000ee00ff047b82 */ /* 0x004ea40000000a00 */
[----:B---3-5:R-:W3:Y:S01]  /*1300*/  LDS R2, [UR8+0x1c] ;  /* 0x00001c08ff027984 */ /* 0x028ee20008000800 */
[C---:B--2---:R-:W-:Y:S01]  /*1310*/  SHF.L.U64.HI R5, R4.reuse, 0x1, R5 ;  /* 0x0000000104057819 */ /* 0x044fe20000010205 */
[----:B------:R-:W-:-:S03]  /*1320*/  IMAD.SHL.U32 R4, R4, 0x2, RZ ;  /* 0x0000000204047824 */ /* 0x000fc600078e00ff */
[--C-:B------:R-:W-:Y:S02]  /*1330*/  SHF.R.U32.HI R7, RZ, 0x4, R5.reuse ;  /* 0x00000004ff077819 */ /* 0x100fe40000011605 */
[----:B------:R-:W-:-:S05]  /*1340*/  SHF.R.U64 R4, R4, 0x4, R5 ;  /* 0x0000000404047819 */ /* 0x000fca0000001205 */
[----:B------:R2:W-:Y:S01]  /*1350*/  STS [UR8+0xc], R4 ;  /* 0x00000c04ff007988 */ /* 0x0005e20008000808 */
[----:B------:R-:W-:Y:S02]  /*1360*/  LOP3.LUT R3, R3, 0x7, RZ, 0xb8, !PT ;  /* 0x0000000703037812 */ /* 0x000fe400078eb8ff */
[----:B---3--:R-:W-:-:S03]  /*1370*/  LOP3.LUT R2, R2, 0xf, R7, 0xb8, !PT ;  /* 0x0000000f02027812 */ /* 0x008fc600078eb807 */
[----:B------:R2:W-:Y:S04]  /*1380*/  STS [UR8+0x34], R3 ;  /* 0x00003403ff007988 */ /* 0x0005e80008000808 */
[----:B------:R2:W-:Y:S02]  /*1390*/  STS [UR8+0x1c], R2 ;  /* 0x00001c02ff007988 */ /* 0x0005e40008000808 */
.L_x_44:
[----:B------:R-:W-:Y:S05]  /*13a0*/  BSYNC.RECONVERGENT B3 ;  /* 0x0000000000037941 */ /* 0x000fea0003800200 */
.L_x_43:
[----:B------:R-:W-:Y:S04]  /*13b0*/  BSSY.RECONVERGENT B4, `(.L_x_45) ;  /* 0x000001a000047945 */ /* 0x000fe80003800200 */
[----:B------:R-:W-:Y:S04]  /*13c0*/  BSSY.RELIABLE B3, `(.L_x_46) ;  /* 0x0000015000037945 */ /* 0x000fe80003800100 */
[----:B------:R-:W-:Y:S05]  /*13d0*/  @P2 BRA `(.L_x_47) ;  /* 0x0000000000202947 */ /* 0x000fea0003800000 */
[----:B--23-5:R-:W2:Y:S02]  /*13e0*/  LDS R2, [UR8+0x34] ;  /* 0x00003408ff027984 */ /* 0x02cea40008000800 */
[----:B--2---:R-:W-:-:S05]  /*13f0*/  LOP3.LUT R2, R2, 0x38, RZ, 0xb8, !PT ;  /* 0x0000003802027812 */ /* 0x004fca00078eb8ff */
[----:B------:R2:W-:Y:S01]  /*1400*/  STS [UR8+0x34], R2 ;  /* 0x00003402ff007988 */ /* 0x0005e20008000808 */
[----:B------:R-:W-:Y:S05]  /*1410*/  @P2 BRA `(.L_x_48) ;  /* 0x0000000000202947 */ /* 0x000fea0003800000 */
[----:B--2---:R-:W2:Y:S01]  /*1420*/  LDS R2, [UR8+0x8] ;  /* 0x00000808ff027984 */ /* 0x004ea20008000800 */
[----:B------:R-:W-:-:S05]  /*1430*/  IMAD.MOV.U32 R3, RZ, RZ, 0x780 ;  /* 0x00000780ff037424 */ /* 0x000fca00078e00ff */
[----:B--2---:R-:W-:-:S05]  /*1440*/  LOP3.LUT R2, R2, 0x500, R3, 0xd8, !PT ;  /* 0x0000050002027812 */ /* 0x004fca00078ed803 */
[----:B------:R2:W-:Y:S02]  /*1450*/  STS [UR8+0x8], R2 ;  /* 0x00000802ff007988 */ /* 0x0005e40008000808 */
.L_x_47:
[----:B------:R-:W-:Y:S05]  /*1460*/  @P2 BRA `(.L_x_49) ;  /* 0x0000000000282947 */ /* 0x000fea0003800000 */
[----:B--23-5:R-:W2:Y:S02]  /*1470*/  LDS R2, [UR8+0x8] ;  /* 0x00000808ff027984 */ /* 0x02cea40008000800 */
[----:B--2---:R-:W-:-:S05]  /*1480*/  LOP3.LUT R2, R2, 0x1800, RZ, 0xb8, !PT ;  /* 0x0000180002027812 */ /* 0x004fca00078eb8ff */
[----:B------:R3:W-:Y:S02]  /*1490*/  STS [UR8+0x8], R2 ;  /* 0x00000802ff007988 */ /* 0x0007e40008000808 */
.L_x_48:
[----:B------:R-:W-:Y:S05]  /*14a0*/  @P2 BREAK.RELIABLE B3 ;  /* 0x0000000000032942 */ /* 0x000fea0003800100 */
[----:B------:R-:W-:Y:S05]  /*14b0*/  @P2 BRA `(.L_x_50) ;  /* 0x0000000000242947 */ /* 0x000fea0003800000 */
[----:B--23--:R-:W2:Y:S01]  /*14c0*/  LDS R2, [UR8+0x8] ;  /* 0x00000808ff027984 */ /* 0x00cea20008000800 */
[----:B------:R-:W-:-:S05]  /*14d0*/  IMAD.MOV.U32 R3, RZ, RZ, 0x6000 ;  /* 0x00006000ff037424 */ /* 0x000fca00078e00ff */
[----:B--2---:R-:W-:-:S04]  /*14e0*/  LOP3.LUT R2, R2, 0x6000, R3, 0xd8, !PT ;  /* 0x0000600002027812 */ /* 0x004fc800078ed803 */
[----:B------:R-:W-:-:S05]  /*14f0*/  LOP3.LUT R2, R2, 0x400000, RZ, 0xb8, !PT ;  /* 0x0040000002027812 */ /* 0x000fca00078eb8ff */
[----:B------:R2:W-:Y:S02]  /*1500*/  STS [UR8+0x8], R2 ;  /* 0x00000802ff007988 */ /* 0x0005e40008000808 */
.L_x_49:
[----:B------:R-:W-:Y:S05]  /*1510*/  BSYNC.RELIABLE B3 ;  /* 0x0000000000037941 */ /* 0x000fea0003800100 */
.L_x_46:
[----:B--23-5:R-:W2:Y:S02]  /*1520*/  @!P2 LDS R2, [UR8+0x8] ;  /* 0x00000808ff02a984 */ /* 0x02cea40008000800 */
[----:B--2---:R-:W-:-:S05]  /*1530*/  @!P2 LOP3.LUT R2, R2, 0x8000, RZ, 0xb8, !PT ;  /* 0x000080000202a812 */ /* 0x004fca00078eb8ff */
[----:B------:R5:W-:Y:S02]  /*1540*/  @!P2 STS [UR8+0x8], R2 ;  /* 0x00000802ff00a988 */ /* 0x000be40008000808 */
.L_x_50:
[----:B------:R-:W-:Y:S05]  /*1550*/  BSYNC.RECONVERGENT B4 ;  /* 0x0000000000047941 */ /* 0x000fea0003800200 */
.L_x_45:
[----:B------:R-:W-:Y:S05]  /*1560*/  WARPSYNC.ALL ;  /* 0x0000000000007948 */ /* 0x000fea0003800000 */
[----:B------:R-:W-:Y:S01]  /*1570*/  NOP ;  /* 0x0000000000007918 */ /* 0x000fe20000000000 */
[----:B------:R-:W-:-:S04]  /*1580*/  UIADD3 UR4, UPT, UPT, UR4, 0x100, URZ ;  /* 0x0000010004047890 */ /* 0x000fc8000fffe0ff */
[----:B------:R-:W-:-:S04]  /*1590*/  UIADD3 UR10, UP0, UPT, UR4, UR10, URZ ;  /* 0x0000000a040a7290 */ /* 0x000fc8000ff1e0ff */
[----:B------:R-:W-:Y:S01]  /*15a0*/  ULEA.HI.X.SX32 UR11, UR4, UR11, 0x1, UP0 ;  /* 0x0000000b040b7291 */ /* 0x000fe200080f0eff */
[----:B------:R-:W-:Y:S11]  /*15b0*/  @P0 BRA `(.L_x_51) ;  /* 0x0000000000300947 */ /* 0x000ff60003800000 */
[----:B--23-5:R-:W2:Y:S01]  /*15c0*/  S2R R2, SR_LANEID ;  /* 0x0000000000027919 */ /* 0x02cea20000000000 */
[----:B------:R-:W-:Y:S05]  /*15d0*/  WARPSYNC.ALL ;  /* 0x0000000000007948 */ /* 0x000fea0003800000 */
[----:B------:R-:W-:Y:S01]  /*15e0*/  NOP ;  /* 0x0000000000007918 */ /* 0x000fe20000000000 */
[----:B--2---:R-:W-:-:S05]  /*15f0*/  IMAD.SHL.U32 R4, R2, 0x4, RZ ;  /* 0x0000000402047824 */ /* 0x004fca00078e00ff */
[----:B------:R-:W2:Y:S01]  /*1600*/  LDS R5, [R4+UR8] ;  /* 0x0000000804057984 */ /* 0x000ea20008000800 */
[----:B------:R-:W-:-:S05]  /*1610*/  IADD3 R2, P3, PT, R4, UR10, RZ ;  /* 0x0000000a04027c10 */ /* 0x000fca000ff7e0ff */
[----:B------:R-:W-:-:S05]  /*1620*/  IMAD.X R3, RZ, RZ, UR11, P3 ;  /* 0x0000000bff037e24 */ /* 0x000fca00098e06ff */
[----:B--2---:R2:W3:Y:S01]  /*1630*/  ATOMG.E.EXCH.STRONG.GPU PT, RZ, [R2], R5 ;  /* 0x0000000502ff73a8 */ /* 0x0044e200041ee100 */
[----:B------:R-:W-:-:S04]  /*1640*/  DEPBAR {5,4,3,2,1,0} ;  /* 0x0000003f0000791a */ /* 0x000fc80000000000 */
[----:B------:R-:W5:Y:S02]  /*1650*/  CCTL.E.C.LDCU.IV.DEEP [UR10] ;  /* 0x000000000a007540 */ /* 0x000f640009c08000 */
[----:B-----5:R2:W-:Y:S01]  /*1660*/  UTMACCTL.IV [UR10] ;  /* 0x000000000a0079b9 */ /* 0x0205e20008000000 */
[----:B------:R-:W-:Y:S01]  /*1670*/  NOP ;  /* 0x0000000000007918 */ /* 0x000fe20000000000 */
.L_x_51:
[----:B------:R-:W-:Y:S05]  /*1680*/  @P0 BRA `(.L_x_52) ;  /* 0x00000000000c0947 */ /* 0x000fea0003800000 */
[----:B------:R0:W-:Y:S01]  /*1690*/  UTMACMDFLUSH ;  /* 0x00000000000079b7 */ /* 0x0001e20000000000 */
[----:B------:R-:W-:Y:S05]  /*16a0*/  @P0 BRA `(.L_x_52) ;  /* 0x0000000000040947 */ /* 0x000fea0003800000 */
[----:B------:R-:W-:-:S04]  /*16b0*/  DEPBAR.LE SB0, 0x0 ;  /* 0x000080000000791a */ /* 0x000fc80000000000 */
.L_x_52:
[----:B------:R-:W-:Y:S05]  /*16c0*/  WARPSYNC.ALL ;  /* 0x0000000000007948 */ /* 0x000fea0003800000 */
[----:B------:R-:W-:Y:S01]  /*16d0*/  NOP ;  /* 0x0000000000007918 */ /* 0x000fe20000000000 */
[----:B---3--:R-:W-:Y:S01]  /*16e0*/  BAR.SYNC.DEFER_BLOCKING 0x0 ;  /* 0x0000000000007b1d */ /* 0x008fe20000010000 */
[----:B--2--5:R-:W-:Y:S01]  /*16f0*/  SHF.R.U32.HI R2, RZ, 0x5, R0 ;  /* 0x00000005ff027819 */ /* 0x024fe20000011600 */
[----:B------:R-:W-:-:S03]  /*1700*/  USHF.L.U32 UR9, UR9, 0x8, URZ ;  /* 0x0000000809097899 */ /* 0x000fc600080006ff */
[----:B------:R-:W-:Y:S01]  /*1710*/  R2UR UR12, R2 ;  /* 0x00000000020c72ca */ /* 0x000fe200000e0000 */
[----:B------:R-:W-:Y:S01]  /*1720*/  VOTEU.ALL UP0, P2 ;  /* 0x0000000000ff7886 */ /* 0x000fe20001000000 */
[----:B------:R-:W-:Y:S01]  /*1730*/  UMOV UR4, 0x1 ;  /* 0x0000000100047882 */ /* 0x000fe20000000000 */
[----:B------:R-:W-:Y:S01]  /*1740*/  VOTEU.ALL UP1, P2 ;  /* 0x0000000000ff7886 */ /* 0x000fe20001020000 */
[----:B------:R-:W-:Y:S02]  /*1750*/  BSSY.RECONVERGENT B4, `(.L_x_53) ;  /* 0x0000018000047945 */ /* 0x000fe40003800200 */
[----:B------:R-:W-:-:S04]  /*1760*/  @!UP0 UIADD3 UR6, UPT, UPT, -UR4, 0x100000, URZ ;  /* 0x0010000004068890 */ /* 0x000fc8000fffe1ff */
[----:B------:R-:W-:Y:S02]  /*1770*/  @!UP0 USHF.L.U32 UR7, UR6, 0xb, URZ ;  /* 0x0000000b06078899 */ /* 0x000fe400080006ff */
[----:B------:R-:W-:Y:S02]  /*1780*/  @!UP0 USHF.L.U32 UR6, UR6, 0x1, URZ ;  /* 0x0000000106068899 */ /* 0x000fe400080006ff */
[----:B------:R-:W-:-:S04]  /*1790*/  @!UP0 UIADD3 UR4, UPT, UPT, -UR4, 0x100000, URZ ;  /* 0x0010000004048890 */ /* 0x000fc8000fffe1ff */
[----:B------:R-:W-:Y:S02]  /*17a0*/  @!UP0 USHF.L.U32 UR5, UR4, 0xb, URZ ;  /* 0x0000000b04058899 */ /* 0x000fe400080006ff */
[----:B------:R-:W-:Y:S01]  /*17b0*/  @!UP0 USHF.L.U32 UR4, UR4, 0x1, URZ ;  /* 0x0000000104048899 */ /* 0x000fe200080006ff */
[----:B------:R-:W-:Y:S01]  /*17c0*/  VOTEU.ALL UP0, P2 ;  /* 0x0000000000ff7886 */ /* 0x000fe20001000000 */
[----:B------:R-:W2:Y:S04]  /*17d0*/  FENCE.VIEW.ASYNC.S ;  /* 0x00000000000073c6 */ /* 0x000ea80000000000 */
[----:B--2---:R2:W3:Y:S06]  /*17e0*/  @!UP0 SYNCS.EXCH.64 URZ, [UR8+0x1e000], UR6 ;  /* 0x01e0000608ff85b2 */ /* 0x0044ec0008000100 */
[----:B------:R2:W3:Y:S02]  /*17f0*/  @!UP1 SYNCS.EXCH.64 URZ, [UR8+0x1e020], UR4 ;  /* 0x01e0200408ff95b2 */ /* 0x0004e40008000100 */
[----:B---3--:R-:W-:Y:S06]  /*1800*/  BAR.SYNC.DEFER_BLOCKING 0x0 ;  /* 0x0000000000007b1d */ /* 0x008fec0000010000 */
[----:B------:R-:W-:Y:S05]  /*1810*/  @P2 BRA `(.L_x_54) ;  /* 0x00000000002c2947 */ /* 0x000fea0003800000 */
[----:B--2---:R-:W-:Y:S02]  /*1820*/  UMOV UR4, 0x1 ;  /* 0x0000000100047882 */ /* 0x004fe40000000000 */
[----:B------:R-:W-:-:S04]  /*1830*/  UIADD3 UR6, UPT, UPT, -UR4, 0x100000, URZ ;  /* 0x0010000004067890 */ /* 0x000fc8000fffe1ff */
[----:B------:R-:W-:Y:S02]  /*1840*/  USHF.L.U32 UR7, UR6, 0xb, URZ ;  /* 0x0000000b06077899 */ /* 0x000fe400080006ff */
[----:B------:R-:W-:Y:S02]  /*1850*/  USHF.L.U32 UR6, UR6, 0x1, URZ ;  /* 0x0000000106067899 */ /* 0x000fe400080006ff */
[----:B------:R-:W-:-:S04]  /*1860*/  UIADD3 UR4, UPT, UPT, -UR4, 0x100000, URZ ;  /* 0x0010000004047890 */ /* 0x000fc8000fffe1ff */
[----:B------:R-:W-:Y:S02]  /*1870*/  USHF.L.U32 UR5, UR4, 0xb, URZ ;  /* 0x0000000b04057899 */ /* 0x000fe400080006ff */
[----:B------:R-:W-:Y:S01]  /*1880*/  USHF.L.U32 UR4, UR4, 0x1, URZ ;  /* 0x0000000104047899 */ /* 0x000fe200080006ff */
[----:B------:R-:W2:Y:S03]  /*1890*/  FENCE.VIEW.ASYNC.S ;  /* 0x00000000000073c6 */ /* 0x000ea60000000000 */
[----:B--2---:R3:W5:Y:S08]  /*18a0*/  SYNCS.EXCH.64 URZ, [UR8+0x1e008], UR6 ;  /* 0x01e0080608ff75b2 */ /* 0x0047700008000100 */
[----:B------:R3:W2:Y:S02]  /*18b0*/  SYNCS.EXCH.64 URZ, [UR8+0x1e028], UR4 ;  /* 0x01e0280408ff75b2 */ /* 0x0006a40008000100 */
[----:B---3--:R-:W-:Y:S01]  /*18c0*/  NOP ;  /* 0x0000000000007918 */ /* 0x008fe20000000000 */
.L_x_54:
[----:B--2---:R-:W-:Y:S05]  /*18d0*/  BSYNC.RECONVERGENT B4 ;  /* 0x0000000000047941 */ /* 0x004fea0003800200 */
.L_x_53:
[----:B-----5:R-:W-:Y:S01]  /*18e0*/  BAR.SYNC.DEFER_BLOCKING 0x0 ;  /* 0x0000000000007b1d */ /* 0x020fe20000010000 */
[----:B------:R-:W-:Y:S01]  /*18f0*/  UIADD3 UR6, UPT, UPT, UR8, 0x1e020, URZ ;  /* 0x0001e02008067890 */ /* 0x000fe2000fffe0ff */
[----:B------:R-:W-:Y:S01]  /*1900*/  ISETP.GE.AND P0, PT, R13, 0x1, PT ;  /* 0x000000010d00780c */ /* 0x000fe20003f06270 */
[----:B------:R-:W-:-:S03]  /*1910*/  USHF.L.U32 UR7, UR13, 0x6, URZ ;  /* 0x000000060d077899 */ /* 0x000fc600080006ff */
[----:B------:R-:W-:Y:S04]  /*1920*/  BSSY.RECONVERGENT B4, `(.L_x_55) ;  /* 0x000000d000047945 */ /* 0x000fe80003800200 */
[----:B------:R-:W-:Y:S05]  /*1930*/  @P2 BRA `(.L_x_56) ;  /* 0x00000000002c2947 */ /* 0x000fea0003800000 */
[----:B------:R-:W-:Y:S02]  /*1940*/  UMOV UR4, 0x1 ;  /* 0x0000000100047882 */ /* 0x000fe40000000000 */
[----:B------:R-:W-:-:S04]  /*1950*/  UIADD3 UR14, UPT, UPT, -UR4, 0x100000, URZ ;  /* 0x00100000040e7890 */ /* 0x000fc8000fffe1ff */
[----:B------:R-:W-:Y:S02]  /*1960*/  USHF.L.U32 UR15, UR14, 0xb, URZ ;  /* 0x0000000b0e0f7899 */ /* 0x000fe400080006ff */
[----:B------:R-:W-:Y:S02]  /*1970*/  USHF.L.U32 UR14, UR14, 0x1, URZ ;  /* 0x000000010e0e7899 */ /* 0x000fe400080006ff */
[----:B------:R-:W-:-:S04]  /*1980*/  UIADD3 UR4, UPT, UPT, -UR4, 0x100000, URZ ;  /* 0x0010000004047890 */ /* 0x000fc8000fffe1ff */
[----:B------:R-:W-:Y:S02]  /*1990*/  USHF.L.U32 UR5, UR4, 0xb, URZ ;  /* 0x0000000b04057899 */ /* 0x000fe400080006ff */
[----:B------:R-:W-:Y:S01]  /*19a0*/  USHF.L.U32 UR4, UR4, 0x1, URZ ;  /* 0x0000000104047899 */ /* 0x000fe200080006ff */
[----:B------:R-:W2:Y:S03]  /*19b0*/  FENCE.VIEW.ASYNC.S ;  /* 0x00000000000073c6 */ /* 0x000ea60000000000 */
[----:B--2---:R2:W3:Y:S08]  /*19c0*/  SYNCS.EXCH.64 URZ, [UR8+0x1e010], UR14 ;  /* 0x01e0100e08ff75b2 */ /* 0x0044f00008000100 */
[----:B------:R2:W5:Y:S01]  /*19d0*/  SYNCS.EXCH.64 URZ, [UR8+0x1e030], UR4 ;  /* 0x01e0300408ff75b2 */ /* 0x0005620008000100 */
[----:B------:R-:W-:Y:S01]  /*19e0*/  NOP ;  /* 0x0000000000007918 */ /* 0x000fe20000000000 */
.L_x_56:
[----:B--2---:R-:W-:Y:S05]  /*19f0*/  BSYNC.RECONVERGENT B4 ;  /* 0x0000000000047941 */ /* 0x004fea0003800200 */
.L_x_55:
[----:B------:R-:W-:Y:S05]  /*1a00*/  @!P0 BRA `(.L_x_57) ;  /* 0x0000000800688947 */ /* 0x000fea0003800000 */
[----:B---3-5:R-:W-:Y:S01]  /*1a10*/  BAR.SYNC.DEFER_BLOCKING 0x0 ;  /* 0x0000000000007b1d */ /* 0x028fe20000010000 */
[----:B------:R-:W-:Y:S01]  /*1a20*/  @!P2 IMAD.MOV.U32 R2, RZ, RZ, 0xa000 ;  /* 0x0000a000ff02a424 */ /* 0x000fe200078e00ff */
[----:B------:R-:W-:Y:S01]  /*1a30*/  ELECT P0, URZ, PT ;  /* 0x0000000000ff782f */ /* 0x000fe20003800000 */
[----:B------:R-:W-:-:S03]  /*1a40*/  UIADD3 UR16, UPT, UPT, UR8, 0x18000, URZ ;  /* 0x0001800008107890 */ /* 0x000fc6000fffe0ff */
[----:B------:R-:W-:Y:S01]  /*1a50*/  ISETP.LT.U32.AND P0, PT, R10, 0x20, P0 ;  /* 0x000000200a00780c */ /* 0x000fe20000701070 */
[----:B------:R-:W-:Y:S01]  /*1a60*/  UIADD3 UR17, UPT, UPT, UR8, 0x1e000, URZ ;  /* 0x0001e00008117890 */ /* 0x000fe2000fffe0ff */
[----:B------:R-:W-:Y:S01]  /*1a70*/  UMOV UR18, URZ ;  /* 0x000000ff00127c82 */ /* 0x000fe20008000000 */
[----:B------:R-:W-:Y:S01]  /*1a80*/  UMOV UR19, UR7 ;  /* 0x0000000700137c82 */ /* 0x000fe20008000000 */
[----:B------:R-:W-:Y:S01]  /*1a90*/  ULOP3.LUT UR4, UR12, 0x3, URZ, 0xc0, !UPT ;  /* 0x000000030c047892 */ /* 0x000fe2000f8ec0ff */
[----:B------:R-:W-:-:S03]  /*1aa0*/  UMOV UR31, UR18 ;  /* 0x00000012001f7c82 */ /* 0x000fc60008000000 */
[----:B------:R-:W-:Y:S01]  /*1ab0*/  UMOV UR29, UR17 ;  /* 0x00000011001d7c82 */ /* 0x000fe20008000000 */
[----:B------:R-:W-:Y:S02]  /*1ac0*/  ULEA UR28, UR4, UR8, 0xd ;  /* 0x00000008041c7291 */ /* 0x000fe4000f8e68ff */
[----:B------:R-:W-:Y:S02]  /*1ad0*/  ULEA UR30, UR4, UR9, 0x6 ;  /* 0x00000009041e7291 */ /* 0x000fe4000f8e30ff */
[----:B------:R-:W-:Y:S01]  /*1ae0*/  VOTEU.ANY UP0, P0 ;  /* 0x0000000000ff7886 */ /* 0x000fe20000000100 */
[----:B------:R2:W-:Y:S01]  /*1af0*/  @!P2 SYNCS.ARRIVE.TRANS64 RZ, [UR8+0x1e000], R2 ;  /* 0x01e00002ffffa9a7 */ /* 0x0005e20008000008 */
[----:B------:R-:W-:Y:S06]  /*1b00*/  BAR.SYNC.DEFER_BLOCKING 0x0 ;  /* 0x0000000000007b1d */ /* 0x000fec0000010000 */
[----:B------:R2:W-:Y:S01]  /*1b10*/  @UP0 UTMALDG.2D [UR16], [UR22] ;  /* 0x00000010160005b4 */ /* 0x0005e20008008000 */
[----:B------:R-:W-:Y:S01]  /*1b20*/  UISETP.NE.U32.AND UP0, UPT, UR12, URZ, UPT ;  /* 0x000000ff0c00728c */ /* 0x000fe2000bf05070 */
[----:B------:R3:W-:Y:S06]  /*1b30*/  MEMBAR.ALL.CTA ;  /* 0x0000000000007992 */ /* 0x0007ec0000008000 */
[----:B---3--:R-:W3:Y:S02]  /*1b40*/  FENCE.VIEW.ASYNC.S ;  /* 0x00000000000073c6 */ /* 0x008ee40000000000 */
[----:B---3--:R-:W-:Y:S06]  /*1b50*/  BAR.SYNC.DEFER_BLOCKING 0x0 ;  /* 0x0000000000007b1d */ /* 0x008fec0000010000 */
[----:B------:R2:W-:Y:S02]  /*1b60*/  UTMALDG.2D [UR28], [UR20] ;  /* 0x0000001c140075b4 */ /* 0x0005e40008008000 */
[----:B------:R-:W-:Y:S06]  /*1b70*/  BAR.SYNC.DEFER_BLOCKING 0x0 ;  /* 0x0000000000007b1d */ /* 0x000fec0000010000 */
[----:B------:R-:W3:Y:S02]  /*1b80*/  SYNCS.PHASECHK.TRANS64.TRYWAIT P0, [UR8+0x1e000], RZ ;  /* 0x01e000ffff0075a7 */ /* 0x000ee40008001108 */
[----:B--23--:R-:W-:Y:S05]  /*1b90*/  @!P0 BRA `(.L_x_58) ;  /* 0x0000001000bc8947 */ /* 0x00cfea0003800000 */
.L_x_74:
[----:B------:R-:W-:Y:S05]  /*1ba0*/  BRA.U UP0, `(.L_x_59) ;  /* 0x0000000100787547 */ /* 0x000fea000b800000 */
[----:B------:R-:W-:Y:S02]  /*1bb0*/  USHF.R.U32.HI UR14, URZ, 0x4, UR16 ;  /* 0x00000004ff0e7899 */ /* 0x000fe40008011610 */
[----:B------:R-:W-:Y:S02]  /*1bc0*/  USHF.R.U32.HI UR13, URZ, 0x4, UR8 ;  /* 0x00000004ff0d7899 */ /* 0x000fe40008011608 */
[----:B------:R-:W-:Y:S02]  /*1bd0*/  USGXT.U32 UR14, UR14, 0xe ;  /* 0x0000000e0e0e789a */ /* 0x000fe40008000000 */
[----:B------:R-:W-:Y:S02]  /*1be0*/  USGXT.U32 UR13, UR13, 0xe ;  /* 0x0000000e0d0d789a */ /* 0x000fe40008000000 */
[----:B------:R-:W-:Y:S02]  /*1bf0*/  UIADD3 UR32, UP0, UPT, UR14, 0x2, URZ ;  /* 0x000000020e207890 */ /* 0x000fe4000ff1e0ff */
[----:B------:R-:W-:Y:S01]  /*1c00*/  UIADD3 UR30, UP1, UPT, UR13, 0x2000080, URZ ;  /* 0x020000800d1e7890 */ /* 0x000fe2000ff3e0ff */
[----:B------:R-:W-:Y:S01]  /*1c10*/  UMOV UR4, URZ ;  /* 0x000000ff00047c82 */ /* 0x000fe20008000000 */
[----:B------:R-:W-:Y:S01]  /*1c20*/  UMOV UR5, URZ ;  /* 0x000000ff00057c82 */ /* 0x000fe20008000000 */
[----:B------:R-:W-:-:S02]  /*1c30*/  UIADD3.X UR33, UPT, UPT, UR4, 0x40004040, URZ, UP0, !UPT ;  /* 0x4000404004217890 */ /* 0x000fc400087fe4ff */
[----:B------:R-:W-:Y:S02]  /*1c40*/  UIADD3.X UR31, UPT, UPT, UR5, 0x40004040, URZ, UP1, !UPT ;  /* 0x40004040051f7890 */ /* 0x000fe40008ffe4ff */
[----:B------:R-:W-:Y:S02]  /*1c50*/  ULOP3.LUT UR4, UR13, 0x2000000, URZ, 0xfc, !UPT ;  /* 0x020000000d047892 */ /* 0x000fe4000f8efcff */
[----:B------:R-:W-:Y:S02]  /*1c60*/  UIADD3.64 UR16, UPT, UPT, UR32, 0x2, URZ ;  /* 0x0000000220107897 */ /* 0x000fe4000fffe0ff */
[----:B------:R-:W-:Y:S02]  /*1c70*/  UIADD3.64 UR18, UPT, UPT, UR30, 0x80, URZ ;  /* 0x000000801e127897 */ /* 0x000fe4000fffe0ff */
[----:B------:R-:W-:Y:S02]  /*1c80*/  UIADD3.64 UR26, UPT, UPT, UR32, 0x4, URZ ;  /* 0x00000004201a7897 */ /* 0x000fe4000fffe0ff */
[----:B------:R-:W-:Y:S01]  /*1c90*/  UIADD3.64 UR28, UPT, UPT, UR30, 0x100, URZ ;  /* 0x000001001e1c7897 */ /* 0x000fe2000fffe0ff */
[----:B------:R-:W-:Y:S01]  /*1ca0*/  UMOV UR34, 0x0 ;  /* 0x0000000000227882 */ /* 0x000fe20000000000 */
[----:B------:R-:W-:Y:S01]  /*1cb0*/  UMOV UR35, 0x4410490 ;  /* 0x0441049000237882 */ /* 0x000fe20000000000 */
[----:B------:R-:W-:Y:S01]  /*1cc0*/  UMOV UR15, 0x40004040 ;  /* 0x40004040000f7882 */ /* 0x000fe20000000000 */
[----:B------:R-:W-:Y:S01]  /*1cd0*/  UMOV UR5, 0x40004040 ;  /* 0x4000404000057882 */ /* 0x000fe20000000000 */
[----:B------:R-:W-:Y:S01]  /*1ce0*/  UMOV UR36, 0x0 ;  /* 0x0000000000247882 */ /* 0x000fe20000000000 */
[----:B------:R-:W-:Y:S01]  /*1cf0*/  UMOV UR37, 0x4410490 ;  /* 0x0441049000257882 */ /* 0x000fe20000000000 */
[----:B------:R-:W-:Y:S01]  /*1d00*/  UMOV UR38, 0x0 ;  /* 0x0000000000267882 */ /* 0x000fe20000000000 */
[----:B------:R-:W-:Y:S01]  /*1d10*/  UMOV UR39, 0x4410490 ;  /* 0x0441049000277882 */ /* 0x000fe20000000000 */
[----:B------:R2:W-:Y:S01]  /*1d20*/  UTCHMMA gdesc[UR14], gdesc[UR4], tmem[UR24], tmem[UR34], idesc[UR35], !UPT ;  /* 0x00ff22040e0075ea */ /* 0x0005e2000f800018 */
[----:B------:R-:W-:Y:S01]  /*1d30*/  UMOV UR40, 0x0 ;  /* 0x0000000000287882 */ /* 0x000fe20000000000 */
[----:B------:R-:W-:Y:S01]  /*1d40*/  UMOV UR41, 0x4410490 ;  /* 0x0441049000297882 */ /* 0x000fe20000000000 */
[----:B------:R2:W-:Y:S01]  /*1d50*/  UTCHMMA gdesc[UR32], gdesc[UR30], tmem[UR24], tmem[UR36], idesc[UR37], UPT ;  /* 0x00ff241e200075ea */ /* 0x0005e2000b800018 */
[----:B------:R2:W-:Y:S01]  /*1d60*/  UTCHMMA gdesc[UR16], gdesc[UR18], tmem[UR24], tmem[UR38], idesc[UR39], UPT ;  /* 0x00ff2612100075ea */ /* 0x0005e2000b800018 */
[----:B------:R2:W-:Y:S01]  /*1d70*/  UTCHMMA gdesc[UR26], gdesc[UR28], tmem[UR24], tmem[UR40], idesc[UR41], UPT ;  /* 0x00ff281c1a0075ea */ /* 0x0005e2000b800018 */
[----:B------:R-:W-:Y:S01]  /*1d80*/  NOP ;  /* 0x0000000000007918 */ /* 0x000fe20000000000 */
.L_x_59:
[----:B------:R-:W-:Y:S01]  /*1d90*/  ELECT P0, URZ, PT ;  /* 0x0000000000ff782f */ /* 0x000fe20003800000 */
[----:B--2---:R-:W-:Y:S01]  /*1da0*/  UMOV UR4, UR6 ;  /* 0x0000000600047c82 */ /* 0x004fe20008000000 */
[----:B------:R-:W-:Y:S02]  /*1db0*/  UMOV UR5, URZ ;  /* 0x000000ff00057c82 */ /* 0x000fe40008000000 */
[----:B------:R-:W-:-:S13]  /*1dc0*/  ISETP.LT.U32.AND P0, PT, R10, 0x20, P0 ;  /* 0x000000200a00780c */ /* 0x000fda0000701070 */
[----:B------:R-:W-:Y:S01]  /*1dd0*/  VOTEU.ANY UP0, P0 ;  /* 0x0000000000ff7886 */ /* 0x000fe20000000100 */
[----:B------:R-:W-:Y:S01]  /*1de0*/  VOTEU.ANY UP1, P0 ;  /* 0x0000000000ff7886 */ /* 0x000fe20000020100 */
[----:B------:R-:W-:-:S03]  /*1df0*/  ISETP.GE.U32.AND P0, PT, R13, 0x41, PT ;  /* 0x000000410d00780c */ /* 0x000fc60003f06070 */
[----:B------:R-:W-:Y:S02]  /*1e00*/  @UP0 UMOV UR4, UR4 ;  /* 0x0000000400040c82 */ /* 0x000fe40008000000 */
[----:B------:R2:W-:Y:S01]  /*1e10*/  @UP1 UTCBAR [UR4], URZ ;  /* 0x000000ff040013e9 */ /* 0x0005e200080000ff */
[----:B------:R-:W-:Y:S06]  /*1e20*/  BAR.SYNC.DEFER_BLOCKING 0x0 ;  /* 0x0000000000007b1d */ /* 0x000fec0000010000 */
[----:B------:R-:W3:Y:S02]  /*1e30*/  SYNCS.PHASECHK.TRANS64.TRYWAIT P3, [UR8+0x1e020], RZ ;  /* 0x01e020ffff0075a7 */ /* 0x000ee40008061108 */
[----:B--23--:R-:W-:Y:S05]  /*1e40*/  @!P3 BRA `(.L_x_60) ;  /* 0x00000010001cb947 */ /* 0x00cfea0003800000 */
.L_x_75:
[----:B------:R-:W-:Y:S01]  /*1e50*/  IMAD.MOV.U32 R2, RZ, RZ, RZ ;  /* 0x000000ffff027224 */ /* 0x000fe200078e00ff */
[----:B------:R-:W-:Y:S06]  /*1e60*/  @!P0 BRA `(.L_x_57) ;  /* 0x0000000400508947 */ /* 0x000fec0003800000 */
[----:B------:R-:W2:Y:S01]  /*1e70*/  LDCU UR25, c[0x0][0x3a0] ;  /* 0x00007400ff1977ac */ /* 0x000ea20008000800 */
[----:B------:R-:W-:Y:S01]  /*1e80*/  UMOV UR13, 0x1 ;  /* 0x00000001000d7882 */ /* 0x000fe20000000000 */
[----:B------:R-:W-:-:S05]  /*1e90*/  UMOV UR6, 0x40 ;  /* 0x0000004000067882 */ /* 0x000fca0000000000 */
.L_x_64:
[----:B------:R-:W-:Y:S01]  /*1ea0*/  BAR.SYNC.DEFER_BLOCKING 0x0 ;  /* 0x0000000000007b1d */ /* 0x000fe20000010000 */
[----:B------:R-:W-:Y:S01]  /*1eb0*/  ULEA UR17, UR13, UR8, 0x3 ;  /* 0x000000080d117291 */ /* 0x000fe2000f8e18ff */
[----:B------:R-:W-:Y:S01]  /*1ec0*/  @!P2 IMAD.MOV.U32 R3, RZ, RZ, 0xa000 ;  /* 0x0000a000ff03a424 */ /* 0x000fe200078e00ff */
[----:B------:R-:W-:Y:S01]  /*1ed0*/  ELECT P0, URZ, PT ;  /* 0x0000000000ff782f */ /* 0x000fe20003800000 */
[----:B------:R-:W-:-:S03]  /*1ee0*/  ULEA UR4, UR13, UR8, 0xd ;  /* 0x000000080d047291 */ /* 0x000fc6000f8e68ff */
[----:B------:R-:W-:Y:S01]  /*1ef0*/  ISETP.LT.U32.AND P0, PT, R10, 0x20, P0 ;  /* 0x000000200a00780c */ /* 0x000fe20000701070 */
[----:B------:R-:W-:Y:S02]  /*1f00*/  UIADD3 UR5, UPT, UPT, UR17, 0x1e000, URZ ;  /* 0x0001e00011057890 */ /* 0x000fe4000fffe0ff */
[----:B------:R-:W-:Y:S02]  /*1f10*/  UIADD3 UR4, UPT, UPT, UR4, 0x18000, URZ ;  /* 0x0001800004047890 */ /* 0x000fe4000fffe0ff */
[----:B------:R-:W-:Y:S02]  /*1f20*/  ULEA UR14, UR13, UR8, 0xf ;  /* 0x000000080d0e7291 */ /* 0x000fe4000f8e78ff */
[----:B------:R-:W-:Y:S01]  /*1f30*/  ULOP3.LUT UR15, UR12, 0x3, URZ, 0xc0, !UPT ;  /* 0x000000030c0f7892 */ /* 0x000fe2000f8ec0ff */
[----:B------:R-:W-:Y:S01]  /*1f40*/  UMOV UR31, UR6 ;  /* 0x00000006001f7c82 */ /* 0x000fe20008000000 */
[----:B------:R-:W-:Y:S02]  /*1f50*/  UMOV UR29, UR5 ;  /* 0x00000005001d7c82 */ /* 0x000fe40008000000 */
[----:B------:R-:W-:-:S02]  /*1f60*/  ULEA UR28, UR15, UR14, 0xd ;  /* 0x0000000e0f1c7291 */ /* 0x000fc4000f8e68ff */
[----:B------:R-:W-:Y:S01]  /*1f70*/  VOTEU.ANY UP0, P0 ;  /* 0x0000000000ff7886 */ /* 0x000fe20000000100 */
[----:B------:R-:W-:Y:S01]  /*1f80*/  ULEA UR30, UR15, UR9, 0x6 ;  /* 0x000000090f1e7291 */ /* 0x000fe2000f8e30ff */
[----:B------:R3:W-:Y:S01]  /*1f90*/  @!P2 SYNCS.ARRIVE.TRANS64 RZ, [UR17+0x1e000], R3 ;  /* 0x01e00003ffffa9a7 */ /* 0x0007e20008000011 */
[----:B------:R-:W-:Y:S01]  /*1fa0*/  BAR.SYNC.DEFER_BLOCKING 0x0 ;  /* 0x0000000000007b1d */ /* 0x000fe20000010000 */
[----:B---3--:R-:W-:-:S05]  /*1fb0*/  IMAD.U32 R3, R2, -0x80000000, RZ ;  /* 0x8000000002037824 */ /* 0x008fca00078e00ff */
[----:B------:R3:W-:Y:S01]  /*1fc0*/  @UP0 UTMALDG.2D [UR4], [UR22] ;  /* 0x00000004160005b4 */ /* 0x0007e20008008000 */
[----:B------:R-:W-:Y:S01]  /*1fd0*/  UISETP.NE.U32.AND UP0, UPT, UR12, URZ, UPT ;  /* 0x000000ff0c00728c */ /* 0x000fe2000bf05070 */
[----:B------:R5:W-:Y:S06]  /*1fe0*/  MEMBAR.ALL.CTA ;  /* 0x0000000000007992 */ /* 0x000bec0000008000 */
[----:B-----5:R-:W5:Y:S02]  /*1ff0*/  FENCE.VIEW.ASYNC.S ;  /* 0x00000000000073c6 */ /* 0x020f640000000000 */
[----:B-----5:R-:W-:Y:S06]  /*2000*/  BAR.SYNC.DEFER_BLOCKING 0x0 ;  /* 0x0000000000007b1d */ /* 0x020fec0000010000 */
[----:B------:R3:W-:Y:S02]  /*2010*/  UTMALDG.2D [UR28], [UR20] ;  /* 0x0000001c140075b4 */ /* 0x0007e40008008000 */
[----:B------:R-:W-:Y:S06]  /*2020*/  BAR.SYNC.DEFER_BLOCKING 0x0 ;  /* 0x0000000000007b1d */ /* 0x000fec0000010000 */
[----:B------:R-:W5:Y:S02]  /*2030*/  SYNCS.PHASECHK.TRANS64.TRYWAIT P0, [UR17+0x1e000], R3 ;  /* 0x01e00003ff0075a7 */ /* 0x000f640008001111 */
[----:B---3-5:R-:W-:Y:S05]  /*2040*/  @!P0 BRA `(.L_x_61) ;  /* 0x0000000c00a88947 */ /* 0x028fea0003800000 */
.L_x_76:
        /* <DEDUP_REMOVED lines=11> */
[----:B------:R-:W-:Y:S02]  /*2100*/  UIADD3 UR28, UP0, UPT, UR18, 0x2, URZ ;  /* 0x00000002121c7890 */ /* 0x000fe4000ff1e0ff */
[----:B------:R-:W-:Y:S02]  /*2110*/  UIADD3 UR30, UP1, UPT, UR26, 0x80, URZ ;  /* 0x000000801a1e7890 */ /* 0x000fe4000ff3e0ff */
[----:B------:R-:W-:Y:S02]  /*2120*/  UIADD3 UR32, UP2, UPT, UR18, 0x4, URZ ;  /* 0x0000000412207890 */ /* 0x000fe4000ff5e0ff */
[----:B------:R-:W-:Y:S02]  /*2130*/  UIADD3 UR34, UP3, UPT, UR26, 0x100, URZ ;  /* 0x000001001a227890 */ /* 0x000fe4000ff7e0ff */
[----:B------:R-:W-:-:S02]  /*2140*/  ULOP3.LUT UR4, UR15, 0x2000000, URZ, 0xfc, !UPT ;  /* 0x020000000f047892 */ /* 0x000fc4000f8efcff */
[----:B------:R-:W-:Y:S02]  /*2150*/  UIADD3.X UR29, UPT, UPT, UR19, URZ, URZ, UP0, !UPT ;  /* 0x000000ff131d7290 */ /* 0x000fe400087fe4ff */
[----:B------:R-:W-:Y:S02]  /*2160*/  UIADD3.X UR31, UPT, UPT, UR27, URZ, URZ, UP1, !UPT ;  /* 0x000000ff1b1f7290 */ /* 0x000fe40008ffe4ff */
[----:B------:R-:W-:Y:S02]  /*2170*/  UIADD3.X UR33, UPT, UPT, UR19, URZ, URZ, UP2, !UPT ;  /* 0x000000ff13217290 */ /* 0x000fe400097fe4ff */
[----:B------:R-:W-:Y:S01]  /*2180*/  UIADD3.X UR35, UPT, UPT, UR27, URZ, URZ, UP3, !UPT ;  /* 0x000000ff1b237290 */ /* 0x000fe20009ffe4ff */
        /* <DEDUP_REMOVED lines=8> */
[----:B------:R3:W-:Y:S01]  /*2210*/  UTCHMMA gdesc[UR14], gdesc[UR4], tmem[UR24], tmem[UR36], idesc[UR37], UPT ;  /* 0x00ff24040e0075ea */ /* 0x0007e2000b800018 */
[----:B------:R-:W-:Y:S01]  /*2220*/  UMOV UR42, 0x0 ;  /* 0x00000000002a7882 */ /* 0x000fe20000000000 */
[----:B------:R-:W-:Y:S01]  /*2230*/  UMOV UR43, 0x4410490 ;  /* 0x04410490002b7882 */ /* 0x000fe20000000000 */
[----:B------:R3:W-:Y:S01]  /*2240*/  UTCHMMA gdesc[UR18], gdesc[UR26], tmem[UR24], tmem[UR38], idesc[UR39], UPT ;  /* 0x00ff261a120075ea */ /* 0x0007e2000b800018 */
[----:B------:R3:W-:Y:S01]  /*2250*/  UTCHMMA gdesc[UR28], gdesc[UR30], tmem[UR24], tmem[UR40], idesc[UR41], UPT ;  /* 0x00ff281e1c0075ea */ /* 0x0007e2000b800018 */
[----:B------:R3:W-:Y:S01]  /*2260*/  UTCHMMA gdesc[UR32], gdesc[UR34], tmem[UR24], tmem[UR42], idesc[UR43], UPT ;  /* 0x00ff2a22200075ea */ /* 0x0007e2000b800018 */
[----:B------:R-:W-:Y:S01]  /*2270*/  NOP ;  /* 0x0000000000007918 */ /* 0x000fe20000000000 */
.L_x_62:
[----:B------:R-:W-:Y:S01]  /*2280*/  ELECT P0, URZ, PT ;  /* 0x0000000000ff782f */ /* 0x000fe20003800000 */
[----:B---3--:R-:W-:-:S03]  /*2290*/  UIADD3 UR4, UPT, UPT, UR17, 0x1e020, URZ ;  /* 0x0001e02011047890 */ /* 0x008fc6000fffe0ff */
[----:B------:R-:W-:Y:S01]  /*22a0*/  ISETP.LT.U32.AND P0, PT, R10, 0x20, P0 ;  /* 0x000000200a00780c */ /* 0x000fe20000701070 */
[----:B------:R-:W-:-:S12]  /*22b0*/  UMOV UR5, URZ ;  /* 0x000000ff00057c82 */ /* 0x000fd80008000000 */
[----:B------:R-:W-:Y:S01]  /*22c0*/  VOTEU.ANY UP0, P0 ;  /* 0x0000000000ff7886 */ /* 0x000fe20000000100 */
[----:B------:R-:W-:-:S04]  /*22d0*/  VOTEU.ANY UP1, P0 ;  /* 0x0000000000ff7886 */ /* 0x000fc80000020100 */
[----:B------:R-:W-:Y:S02]  /*22e0*/  @UP0 UMOV UR4, UR4 ;  /* 0x0000000400040c82 */ /* 0x000fe40008000000 */
[----:B------:R3:W-:Y:S01]  /*22f0*/  @UP1 UTCBAR [UR4], URZ ;  /* 0x000000ff040013e9 */ /* 0x0007e200080000ff */
[----:B------:R-:W-:Y:S06]  /*2300*/  BAR.SYNC.DEFER_BLOCKING 0x0 ;  /* 0x0000000000007b1d */ /* 0x000fec0000010000 */
[----:B------:R-:W5:Y:S02]  /*2310*/  SYNCS.PHASECHK.TRANS64.TRYWAIT P0, [UR17+0x1e020], R3 ;  /* 0x01e02003ff0075a7 */ /* 0x000f640008001111 */
[----:B---3-5:R-:W-:Y:S05]  /*2320*/  @!P0 BRA `(.L_x_63) ;  /* 0x0000000800fc8947 */ /* 0x028fea0003800000 */
.L_x_77:
[----:B------:R-:W-:Y:S02]  /*2330*/  UIADD3 UR13, UPT, UPT, UR13, 0x1, URZ ;  /* 0x000000010d0d7890 */ /* 0x000fe4000fffe0ff */
[----:B------:R-:W-:Y:S02]  /*2340*/  UIADD3 UR6, UPT, UPT, UR6, 0x40, URZ ;  /* 0x0000004006067890 */ /* 0x000fe4000fffe0ff */
[----:B------:R-:W-:-:S04]  /*2350*/  UISETP.NE.U32.AND UP0, UPT, UR13, 0x3, UPT ;  /* 0x000000030d00788c */ /* 0x000fc8000bf05070 */
[----:B------:R-:W-:Y:S02]  /*2360*/  USEL UR13, UR13, URZ, UP0 ;  /* 0x000000ff0d0d7287 */ /* 0x000fe40008000000 */
[----:B------:R-:W-:Y:S02]  /*2370*/  USEL UR4, URZ, 0x1, UP0 ;  /* 0x00000001ff047887 */ /* 0x000fe40008000000 */
[----:B--2---:R-:W-:-:S04]  /*2380*/  UISETP.GE.AND UP0, UPT, UR6, UR25, UPT ;  /* 0x000000190600728c */ /* 0x004fc8000bf06270 */
[----:B------:R-:W-:-:S05]  /*2390*/  LOP3.LUT R2, R2, UR4, RZ, 0x3c, !PT ;  /* 0x0000000402027c12 */ /* 0x000fca000f8e3cff */
[----:B------:R-:W-:Y:S05]  /*23a0*/  BRA.U !UP0, `(.L_x_64) ;  /* 0xfffffff908bc7547 */ /* 0x000fea000b83ffff */
.L_x_57:
[----:B---3-5:R-:W-:Y:S06]  /*23b0*/  BAR.SYNC.DEFER_BLOCKING 0x0 ;  /* 0x0000000000007b1d */ /* 0x028fec0000010000 */
[----:B------:R-:W-:Y:S04]  /*23c0*/  BSSY.RECONVERGENT B4, `(.L_x_65) ;  /* 0x0000004000047945 */ /* 0x000fe80003800200 */
[----:B------:R-:W-:Y:S05]  /*23d0*/  @P2 BRA `(.L_x_66) ;  /* 0x0000000000082947 */ /* 0x000fea0003800000 */
[----:B------:R-:W2:Y:S02]  /*23e0*/  SYNCS.CCTL.IV [UR8+0x1e000] ;  /* 0x01e00000ff0079b1 */ /* 0x000ea40008000008 */
[----:B--2---:R-:W2:Y:S02]  /*23f0*/  SYNCS.CCTL.IV [UR8+0x1e020] ;  /* 0x01e02000ff0079b1 */ /* 0x004ea40008000008 */
.L_x_66:
[----:B------:R-:W-:Y:S05]  /*2400*/  BSYNC.RECONVERGENT B4 ;  /* 0x0000000000047941 */ /* 0x000fea0003800200 */
.L_x_65:
[----:B--2---:R-:W-:Y:S06]  /*2410*/  BAR.SYNC.DEFER_BLOCKING 0x0 ;  /* 0x0000000000007b1d */ /* 0x004fec0000010000 */
[----:B------:R-:W-:Y:S04]  /*2420*/  BSSY.RECONVERGENT B4, `(.L_x_67) ;  /* 0x0000004000047945 */ /* 0x000fe80003800200 */
[----:B------:R-:W-:Y:S05]  /*2430*/  @P2 BRA `(.L_x_68) ;  /* 0x0000000000082947 */ /* 0x000fea0003800000 */
[----:B------:R-:W2:Y:S02]  /*2440*/  SYNCS.CCTL.IV [UR8+0x1e008] ;  /* 0x01e00800ff0079b1 */ /* 0x000ea40008000008 */
[----:B--2---:R-:W2:Y:S02]  /*2450*/  SYNCS.CCTL.IV [UR8+0x1e028] ;  /* 0x01e02800ff0079b1 */ /* 0x004ea40008000008 */
.L_x_68:
[----:B------:R-:W-:Y:S05]  /*2460*/  BSYNC.RECONVERGENT B4 ;  /* 0x0000000000047941 */ /* 0x000fea0003800200 */
.L_x_67:
[----:B--2---:R-:W-:Y:S06]  /*2470*/  BAR.SYNC.DEFER_BLOCKING 0x0 ;  /* 0x0000000000007b1d */ /* 0x004fec0000010000 */
[----:B------:R-:W-:Y:S04]  /*2480*/  BSSY.RECONVERGENT B4, `(.L_x_69) ;  /* 0x0000004000047945 */ /* 0x000fe80003800200 */
[----:B------:R-:W-:Y:S05]  /*2490*/  @P2 BRA `(.L_x_70) ;  /* 0x0000000000082947 */ /* 0x000fea0003800000 */
[----:B------:R-:W2:Y:S02]  /*24a0*/  SYNCS.CCTL.IV [UR8+0x1e010] ;  /* 0x01e01000ff0079b1 */ /* 0x000ea40008000008 */
[----:B--2---:R-:W2:Y:S02]  /*24b0*/  SYNCS.CCTL.IV [UR8+0x1e030] ;  /* 0x01e03000ff0079b1 */ /* 0x004ea40008000008 */
.L_x_70:
[----:B------:R-:W-:Y:S05]  /*24c0*/  BSYNC.RECONVERGENT B4 ;  /* 0x0000000000047941 */ /* 0x000fea0003800200 */
.L_x_69:
[----:B------:R-:W-:Y:S01]  /*24d0*/  ULOP3.LUT UR12, UR12, 0x3, URZ, 0xc0, !UPT ;  /* 0x000000030c0c7892 */ /* 0x000fe2000f8ec0ff */
[C---:B------:R-:W-:Y:S01]  /*24e0*/  IMAD.SHL.U32 R2, R0.reuse, 0x10, RZ ;  /* 0x0000001000027824 */ /* 0x040fe200078e00ff */
[----:B------:R-:W-:Y:S01]  /*24f0*/  UMOV UR6, UR7 ;  /* 0x0000000700067c82 */ /* 0x000fe20008000000 */
[C---:B------:R-:W-:Y:S01]  /*2500*/  IMAD.SHL.U32 R132, R0.reuse, 0x40, RZ ;  /* 0x0000004000847824 */ /* 0x040fe200078e00ff */
[----:B------:R-:W-:Y:S01]  /*2510*/  ULEA UR4, UR12, UR24, 0x15 ;  /* 0x000000180c047291 */ /* 0x000fe2000f8ea8ff */
[----:B------:R-:W-:Y:S01]  /*2520*/  IMAD.SHL.U32 R3, R0, 0x80, RZ ;  /* 0x0000008000037824 */ /* 0x000fe200078e00ff */
[----:B------:R-:W-:Y:S01]  /*2530*/  LOP3.LUT R2, R2, 0x70, RZ, 0xc0, !PT ;  /* 0x0000007002027812 */ /* 0x000fe200078ec0ff */
[----:B------:R-:W-:Y:S01]  /*2540*/  IMAD.SHL.U32 R0, R0, 0x400, RZ ;  /* 0x0000040000007824 */ /* 0x000fe200078e00ff */
[----:B------:R-:W-:Y:S01]  /*2550*/  LOP3.LUT R133, R132, 0x1800, RZ, 0xc0, !PT ;  /* 0x0000180084857812 */ /* 0x000fe200078ec0ff */
[----:B------:R-:W-:Y:S01]  /*2560*/  ULEA UR5, UR12, UR9, 0x6 ;  /* 0x000000090c057291 */ /* 0x000fe2000f8e30ff */
[----:B------:R-:W-:-:S02]  /*2570*/  LOP3.LUT R2, R2, 0x780, R3, 0xf8, !PT ;  /* 0x0000078002027812 */ /* 0x000fc400078ef803 */
[----:B------:R-:W-:Y:S02]  /*2580*/  ELECT P0, URZ, PT ;  /* 0x0000000000ff782f */ /* 0x000fe40003800000 */
[----:B------:R-:W-:Y:S01]  /*2590*/  LOP3.LUT R133, R133, 0x4000, R0, 0xf8, !PT ;  /* 0x0000400085857812 */ /* 0x000fe200078ef800 */
[----:B----4-:R-:W-:Y:S01]  /*25a0*/  LDTM.16dp32bit_t0_t15.x128 R4, tmem[UR4] ;  /* 0x00000004000479ee */ /* 0x010fe20008b80000 */
[----:B------:R-:W3:Y:S01]  /*25b0*/  LDTM.16dp32bit_t16_t31.x128 R4, tmem[UR4+0x80] ;  /* 0x00008004000479ee */ /* 0x000ee20008ba0000 */
[----:B------:R-:W-:Y:S01]  /*25c0*/  NOP ;  /* 0x0000000000007918 */ /* 0x000fe20000000000 */
[----:B------:R-:W-:Y:S01]  /*25d0*/  ULEA UR4, UR12, UR8, 0xd ;  /* 0x000000080c047291 */ /* 0x000fe2000f8e68ff */
[----:B------:R-:W-:-:S04]  /*25e0*/  LOP3.LUT R0, R133, R2, RZ, 0xfc, !PT ;  /* 0x0000000285007212 */ /* 0x000fc800078efcff */
[C---:B------:R-:W-:Y:S02]  /*25f0*/  LOP3.LUT R2, R0.reuse, 0x10, RZ, 0x3c, !PT ;  /* 0x0000001000027812 */ /* 0x040fe400078e3cff */
[----:B------:R-:W-:Y:S02]  /*2600*/  LOP3.LUT R3, R0, 0x20, RZ, 0x3c, !PT ;  /* 0x0000002000037812 */ /* 0x000fe400078e3cff */
[----:B---3--:R-:W-:Y:S02]  /*2610*/  F2FP.BF16.F32.PACK_AB R4, R5, R4 ;  /* 0x000000040504723e */ /* 0x008fe400000010ff */
[----:B------:R-:W-:Y:S02]  /*2620*/  F2FP.BF16.F32.PACK_AB R68, R69, R68 ;  /* 0x000000444544723e */ /* 0x000fe400000010ff */
[----:B------:R-:W-:Y:S02]  /*2630*/  F2FP.BF16.F32.PACK_AB R5, R7, R6 ;  /* 0x000000060705723e */ /* 0x000fe400000010ff */
[----:B------:R-:W-:-:S02]  /*2640*/  F2FP.BF16.F32.PACK_AB R12, R13, R12 ;  /* 0x0000000c0d0c723e */ /* 0x000fc400000010ff */
[----:B------:R-:W-:Y:S02]  /*2650*/  F2FP.BF16.F32.PACK_AB R69, R71, R70 ;  /* 0x000000464745723e */ /* 0x000fe400000010ff */
[----:B------:R-:W-:Y:S02]  /*2660*/  F2FP.BF16.F32.PACK_AB R76, R77, R76 ;  /* 0x0000004c4d4c723e */ /* 0x000fe400000010ff */
[----:B------:R-:W-:Y:S02]  /*2670*/  F2FP.BF16.F32.PACK_AB R6, R9, R8 ;  /* 0x000000080906723e */ /* 0x000fe400000010ff */
[----:B------:R-:W-:Y:S02]  /*2680*/  F2FP.BF16.F32.PACK_AB R7, R11, R10 ;  /* 0x0000000a0b07723e */ /* 0x000fe400000010ff */
[----:B------:R-:W-:Y:S02]  /*2690*/  F2FP.BF16.F32.PACK_AB R13, R15, R14 ;  /* 0x0000000e0f0d723e */ /* 0x000fe400000010ff */
[----:B------:R-:W-:Y:S01]  /*26a0*/  F2FP.BF16.F32.PACK_AB R70, R73, R72 ;  /* 0x000000484946723e */ /* 0x000fe200000010ff */
[----:B--2---:R-:W-:Y:S01]  /*26b0*/  STS.128 [R0+UR8], R4 ;  /* 0x0000000400007988 */ /* 0x004fe20008000c08 */
[----:B------:R-:W-:-:S02]  /*26c0*/  F2FP.BF16.F32.PACK_AB R71, R75, R74 ;  /* 0x0000004a4b47723e */ /* 0x000fc400000010ff */
[----:B------:R-:W-:Y:S02]  /*26d0*/  F2FP.BF16.F32.PACK_AB R77, R79, R78 ;  /* 0x0000004e4f4d723e */ /* 0x000fe400000010ff */
[----:B------:R-:W-:Y:S01]  /*26e0*/  F2FP.BF16.F32.PACK_AB R14, R17, R16 ;  /* 0x00000010110e723e */ /* 0x000fe200000010ff */
[----:B------:R-:W-:Y:S01]  /*26f0*/  STS.128 [R0+UR8+0x2000], R68 ;  /* 0x0020004400007988 */ /* 0x000fe20008000c08 */
[----:B------:R-:W-:Y:S02]  /*2700*/  F2FP.BF16.F32.PACK_AB R15, R19, R18 ;  /* 0x00000012130f723e */ /* 0x000fe400000010ff */
[----:B------:R-:W-:Y:S02]  /*2710*/  F2FP.BF16.F32.PACK_AB R20, R21, R20 ;  /* 0x000000141514723e */ /* 0x000fe400000010ff */
[----:B------:R-:W-:Y:S01]  /*2720*/  F2FP.BF16.F32.PACK_AB R78, R81, R80 ;  /* 0x00000050514e723e */ /* 0x000fe200000010ff */
[----:B------:R-:W-:Y:S01]  /*2730*/  STS.128 [R2+UR8], R12 ;  /* 0x0000000c02007988 */ /* 0x000fe20008000c08 */
[----:B------:R-:W-:-:S02]  /*2740*/  F2FP.BF16.F32.PACK_AB R79, R83, R82 ;  /* 0x00000052534f723e */ /* 0x000fc400000010ff */
[----:B------:R-:W-:Y:S02]  /*2750*/  F2FP.BF16.F32.PACK_AB R84, R85, R84 ;  /* 0x000000545554723e */ /* 0x000fe400000010ff */
[----:B------:R-:W-:Y:S01]  /*2760*/  F2FP.BF16.F32.PACK_AB R21, R23, R22 ;  /* 0x000000161715723e */ /* 0x000fe200000010ff */
[----:B------:R2:W-:Y:S01]  /*2770*/  STS.128 [R2+UR8+0x2000], R76 ;  /* 0x0020004c02007988 */ /* 0x0005e20008000c08 */
[----:B------:R-:W-:Y:S02]  /*2780*/  F2FP.BF16.F32.PACK_AB R28, R29, R28 ;  /* 0x0000001c1d1c723e */ /* 0x000fe400000010ff */
[----:B------:R-:W-:Y:S02]  /*2790*/  F2FP.BF16.F32.PACK_AB R85, R87, R86 ;  /* 0x000000565755723e */ /* 0x000fe400000010ff */
[----:B------:R-:W-:Y:S02]  /*27a0*/  F2FP.BF16.F32.PACK_AB R92, R93, R92 ;  /* 0x0000005c5d5c723e */ /* 0x000fe400000010ff */
[----:B------:R-:W-:-:S02]  /*27b0*/  F2FP.BF16.F32.PACK_AB R22, R25, R24 ;  /* 0x000000181916723e */ /* 0x000fc400000010ff */
[----:B------:R-:W-:Y:S02]  /*27c0*/  F2FP.BF16.F32.PACK_AB R23, R27, R26 ;  /* 0x0000001a1b17723e */ /* 0x000fe400000010ff */
[----:B------:R-:W-:Y:S02]  /*27d0*/  F2FP.BF16.F32.PACK_AB R29, R31, R30 ;  /* 0x0000001e1f1d723e */ /* 0x000fe400000010ff */
[----:B------:R-:W-:Y:S01]  /*27e0*/  F2FP.BF16.F32.PACK_AB R36, R37, R36 ;  /* 0x000000242524723e */ /* 0x000fe200000010ff */
[----:B------:R3:W-:Y:S01]  /*27f0*/  STS.128 [R3+UR8], R20 ;  /* 0x0000001403007988 */ /* 0x0007e20008000c08 */
[----:B------:R-:W-:Y:S02]  /*2800*/  F2FP.BF16.F32.PACK_AB R86, R89, R88 ;  /* 0x000000585956723e */ /* 0x000fe400000010ff */
[----:B------:R-:W-:Y:S02]  /*2810*/  F2FP.BF16.F32.PACK_AB R87, R91, R90 ;  /* 0x0000005a5b57723e */ /* 0x000fe400000010ff */
[----:B------:R-:W-:-:S02]  /*2820*/  F2FP.BF16.F32.PACK_AB R93, R95, R94 ;  /* 0x0000005e5f5d723e */ /* 0x000fc400000010ff */
[----:B------:R-:W-:Y:S01]  /*2830*/  F2FP.BF16.F32.PACK_AB R100, R101, R100 ;  /* 0x000000646564723e */ /* 0x000fe200000010ff */
[----:B------:R3:W-:Y:S01]  /*2840*/  STS.128 [R3+UR8+0x2000], R84 ;  /* 0x0020005403007988 */ /* 0x0007e20008000c08 */
[----:B------:R-:W-:Y:S02]  /*2850*/  F2FP.BF16.F32.PACK_AB R30, R33, R32 ;  /* 0x00000020211e723e */ /* 0x000fe400000010ff */
[----:B------:R-:W-:Y:S02]  /*2860*/  F2FP.BF16.F32.PACK_AB R31, R35, R34 ;  /* 0x00000022231f723e */ /* 0x000fe400000010ff */
[----:B------:R-:W-:Y:S02]  /*2870*/  F2FP.BF16.F32.PACK_AB R37, R39, R38 ;  /* 0x000000262725723e */ /* 0x000fe400000010ff */
[----:B------:R-:W-:Y:S02]  /*2880*/  F2FP.BF16.F32.PACK_AB R44, R45, R44 ;  /* 0x0000002c2d2c723e */ /* 0x000fe400000010ff */
[----:B------:R-:W-:-:S02]  /*2890*/  F2FP.BF16.F32.PACK_AB R94, R97, R96 ;  /* 0x00000060615e723e */ /* 0x000fc400000010ff */
[----:B------:R-:W-:Y:S02]  /*28a0*/  F2FP.BF16.F32.PACK_AB R95, R99, R98 ;  /* 0x00000062635f723e */ /* 0x000fe400000010ff */
[----:B------:R-:W-:Y:S02]  /*28b0*/  F2FP.BF16.F32.PACK_AB R101, R103, R102 ;  /* 0x000000666765723e */ /* 0x000fe400000010ff */
[----:B------:R-:W-:Y:S02]  /*28c0*/  F2FP.BF16.F32.PACK_AB R108, R109, R108 ;  /* 0x0000006c6d6c723e */ /* 0x000fe400000010ff */
[----:B------:R-:W-:Y:S02]  /*28d0*/  LOP3.LUT R8, R0, 0x30, RZ, 0x3c, !PT ;  /* 0x0000003000087812 */ /* 0x000fe400078e3cff */
[----:B------:R-:W-:Y:S02]  /*28e0*/  F2FP.BF16.F32.PACK_AB R38, R41, R40 ;  /* 0x000000282926723e */ /* 0x000fe400000010ff */
[----:B------:R-:W-:Y:S01]  /*28f0*/  F2FP.BF16.F32.PACK_AB R39, R43, R42 ;  /* 0x0000002a2b27723e */ /* 0x000fe200000010ff */
[----:B------:R3:W-:Y:S01]  /*2900*/  STS.128 [R8+UR8], R28 ;  /* 0x0000001c08007988 */ /* 0x0007e20008000c08 */
[----:B------:R-:W-:-:S02]  /*2910*/  F2FP.BF16.F32.PACK_AB R45, R47, R46 ;  /* 0x0000002e2f2d723e */ /* 0x000fc400000010ff */
[----:B------:R-:W-:Y:S01]  /*2920*/  F2FP.BF16.F32.PACK_AB R52, R53, R52 ;  /* 0x000000343534723e */ /* 0x000fe200000010ff */
[----:B------:R3:W-:Y:S01]  /*2930*/  STS.128 [R8+UR8+0x2000], R92 ;  /* 0x0020005c08007988 */ /* 0x0007e20008000c08 */
[----:B------:R-:W-:Y:S02]  /*2940*/  F2FP.BF16.F32.PACK_AB R102, R105, R104 ;  /* 0x000000686966723e */ /* 0x000fe400000010ff */
[----:B------:R-:W-:Y:S02]  /*2950*/  F2FP.BF16.F32.PACK_AB R103, R107, R106 ;  /* 0x0000006a6b67723e */ /* 0x000fe400000010ff */
[----:B------:R-:W-:Y:S02]  /*2960*/  F2FP.BF16.F32.PACK_AB R109, R111, R110 ;  /* 0x0000006e6f6d723e */ /* 0x000fe400000010ff */
[----:B------:R-:W-:Y:S02]  /*2970*/  F2FP.BF16.F32.PACK_AB R116, R117, R116 ;  /* 0x000000747574723e */ /* 0x000fe400000010ff */
[----:B------:R-:W-:-:S02]  /*2980*/  LOP3.LUT R9, R0, 0x40, RZ, 0x3c, !PT ;  /* 0x0000004000097812 */ /* 0x000fc400078e3cff */
[----:B------:R-:W-:Y:S02]  /*2990*/  F2FP.BF16.F32.PACK_AB R46, R49, R48 ;  /* 0x00000030312e723e */ /* 0x000fe400000010ff */
[----:B------:R-:W-:Y:S01]  /*29a0*/  F2FP.BF16.F32.PACK_AB R47, R51, R50 ;  /* 0x00000032332f723e */ /* 0x000fe200000010ff */
[----:B------:R3:W-:Y:S01]  /*29b0*/  STS.128 [R9+UR8], R36 ;  /* 0x0000002409007988 */ /* 0x0007e20008000c08 */
[----:B------:R-:W-:Y:S02]  /*29c0*/  F2FP.BF16.F32.PACK_AB R53, R55, R54 ;  /* 0x000000363735723e */ /* 0x000fe400000010ff */
[----:B------:R-:W-:Y:S01]  /*29d0*/  F2FP.BF16.F32.PACK_AB R60, R61, R60 ;  /* 0x0000003c3d3c723e */ /* 0x000fe200000010ff */
[----:B------:R3:W-:Y:S01]  /*29e0*/  STS.128 [R9+UR8+0x2000], R100 ;  /* 0x0020006409007988 */ /* 0x0007e20008000c08 */
[----:B------:R-:W-:Y:S02]  /*29f0*/  F2FP.BF16.F32.PACK_AB R110, R113, R112 ;  /* 0x00000070716e723e */ /* 0x000fe400000010ff */
[----:B------:R-:W-:-:S02]  /*2a00*/  F2FP.BF16.F32.PACK_AB R111, R115, R114 ;  /* 0x00000072736f723e */ /* 0x000fc400000010ff */
        /* <DEDUP_REMOVED lines=11> */
[----:B--2---:R-:W-:Y:S02]  /*2ac0*/  LOP3.LUT R2, R0, 0x60, RZ, 0x3c, !PT ;  /* 0x0000006000027812 */ /* 0x004fe400078e3cff */
[----:B------:R-:W-:Y:S02]  /*2ad0*/  F2FP.BF16.F32.PACK_AB R62, R65, R64 ;  /* 0x00000040413e723e */ /* 0x000fe400000010ff */
[----:B------:R-:W-:Y:S01]  /*2ae0*/  F2FP.BF16.F32.PACK_AB R63, R67, R66 ;  /* 0x00000042433f723e */ /* 0x000fe200000010ff */
[----:B------:R3:W-:Y:S01]  /*2af0*/  STS.128 [R2+UR8], R52 ;  /* 0x0000003402007988 */ /* 0x0007e20008000c08 */
[----:B------:R-:W-:-:S02]  /*2b00*/  F2FP.BF16.F32.PACK_AB R126, R129, R128 ;  /* 0x00000080817e723e */ /* 0x000fc400000010ff */
[----:B------:R-:W-:Y:S01]  /*2b10*/  F2FP.BF16.F32.PACK_AB R127, R131, R130 ;  /* 0x00000082837f723e */ /* 0x000fe200000010ff */
[----:B------:R3:W-:Y:S01]  /*2b20*/  STS.128 [R2+UR8+0x2000], R116 ;  /* 0x0020007402007988 */ /* 0x0007e20008000c08 */
[----:B------:R-:W-:-:S05]  /*2b30*/  LOP3.LUT R0, R0, 0x70, RZ, 0x3c, !PT ;  /* 0x0000007000007812 */ /* 0x000fca00078e3cff */
[----:B------:R3:W-:Y:S04]  /*2b40*/  STS.128 [R0+UR8], R60 ;  /* 0x0000003c00007988 */ /* 0x0007e80008000c08 */
[----:B------:R3:W-:Y:S01]  /*2b50*/  STS.128 [R0+UR8+0x2000], R124 ;  /* 0x0020007c00007988 */ /* 0x0007e20008000c08 */
[----:B------:R2:W-:Y:S06]  /*2b60*/  MEMBAR.ALL.CTA ;  /* 0x0000000000007992 */ /* 0x0005ec0000008000 */
[----:B--2---:R-:W2:Y:S02]  /*2b70*/  FENCE.VIEW.ASYNC.S ;  /* 0x00000000000073c6 */ /* 0x004ea40000000000 */
[----:B--2---:R-:W-:Y:S06]  /*2b80*/  BAR.SYNC.DEFER_BLOCKING 0x0 ;  /* 0x0000000000007b1d */ /* 0x004fec0000010000 */
[----:B------:R3:W-:Y:S01]  /*2b90*/  UTMASTG.2D [UR4], [UR10] ;  /* 0x000000040a0073b5 */ /* 0x0007e20008008000 */
[----:B------:R0:W-:Y:S01]  /*2ba0*/  UTMACMDFLUSH ;  /* 0x00000000000079b7 */ /* 0x0001e20000000000 */
[----:B------:R-:W-:-:S04]  /*2bb0*/  DEPBAR.LE SB0, 0x0 ;  /* 0x000080000000791a */ /* 0x000fc80000000000 */
[----:B------:R-:W-:Y:S08]  /*2bc0*/  BAR.SYNC.DEFER_BLOCKING 0x0 ;  /* 0x0000000000007b1d */ /* 0x000ff00000010000 */
[----:B------:R-:W-:Y:S06]  /*2bd0*/  BAR.SYNC.DEFER_BLOCKING 0x0 ;  /* 0x0000000000007b1d */ /* 0x000fec0000010000 */
[----:B---3--:R-:W-:Y:S05]  /*2be0*/  @P1 BRA `(.L_x_71) ;  /* 0x0000000000a01947 */ /* 0x008fea0003800000 */
[----:B------:R-:W2:Y:S01]  /*2bf0*/  S2UR UR5, SR_CgaCtaId ;  /* 0x00000000000579c3 */ /* 0x000ea20000008800 */
[----:B------:R-:W-:Y:S01]  /*2c00*/  NOP ;  /* 0x0000000000007918 */ /* 0x000fe20000000000 */
[----:B------:R-:W-:Y:S01]  /*2c10*/  UMOV UR4, 0x50 ;  /* 0x0000005000047882 */ /* 0x000fe20000000000 */
[----:B------:R-:W-:Y:S02]  /*2c20*/  IMAD.U32 R0, RZ, RZ, UR24 ;  /* 0x00000018ff007e24 */ /* 0x000fe4000f8e00ff */
[----:B------:R-:W-:Y:S02]  /*2c30*/  IMAD.MOV.U32 R3, RZ, RZ, 0xff ;  /* 0x000000ffff037424 */ /* 0x000fe400078e00ff */
[----:B------:R-:W-:Y:S01]  /*2c40*/  IMAD.MOV.U32 R7, RZ, RZ, 0x1 ;  /* 0x00000001ff077424 */ /* 0x000fe200078e00ff */
[----:B------:R-:W-:-:S04]  /*2c50*/  LOP3.LUT R0, R0, 0xffff, RZ, 0xc0, !PT ;  /* 0x0000ffff00007812 */ /* 0x000fc800078ec0ff */
[----:B------:R-:W-:-:S05]  /*2c60*/  SHF.R.U32.HI R0, RZ, 0x5, R0 ;  /* 0x00000005ff007819 */ /* 0x000fca0000011600 */
[----:B------:R-:W-:Y:S01]  /*2c70*/  VIADD R2, R0, 0x10 ;  /* 0x0000001000027836 */ /* 0x000fe20000000000 */
[----:B------:R-:W-:Y:S01]  /*2c80*/  SHF.L.U32 R0, R3, R0, RZ ;  /* 0x0000000003007219 */ /* 0x000fe200000006ff */
[----:B--2---:R-:W-:-:S03]  /*2c90*/  ULEA UR6, UR5, UR4, 0x18 ;  /* 0x0000000405067291 */ /* 0x004fc6000f8ec0ff */
[----:B------:R-:W-:-:S04]  /*2ca0*/  SHF.L.U32 R3, R7, R2, RZ ;  /* 0x0000000207037219 */ /* 0x000fc800000006ff */
[----:B------:R-:W-:Y:S02]  /*2cb0*/  LOP3.LUT R0, R3, R0, RZ, 0xfc, !PT ;  /* 0x0000000003007212 */ /* 0x000fe400078efcff */
[----:B------:R-:W2:Y:S02]  /*2cc0*/  LDS R5, [UR6] ;  /* 0x00000006ff057984 */ /* 0x000ea40008000800 */
[C---:B------:R-:W-:Y:S02]  /*2cd0*/  LOP3.LUT R2, R0.reuse, 0xffff, RZ, 0xc0, !PT ;  /* 0x0000ffff00027812 */ /* 0x040fe400078ec0ff */
[----:B--2---:R-:W-:-:S04]  /*2ce0*/  LOP3.LUT R3, R0, 0xffff, R5, 0x80, !PT ;  /* 0x0000ffff00037812 */ /* 0x004fc800078e8005 */
[----:B------:R-:W-:-:S13]  /*2cf0*/  ISETP.NE.AND P0, PT, R3, R2, PT ;  /* 0x000000020300720c */ /* 0x000fda0003f05270 */
[----:B------:R-:W-:Y:S05]  /*2d00*/  @P0 BRA `(.L_x_72) ;  /* 0x0000000000500947 */ /* 0x000fea0003800000 */
[----:B------:R-:W-:Y:S02]  /*2d10*/  SHF.R.U32.HI R5, RZ, 0x10, R5 ;  /* 0x00000010ff057819 */ /* 0x000fe40000011605 */
[----:B------:R-:W-:-:S04]  /*2d20*/  SHF.R.U32.HI R2, RZ, 0x10, R0 ;  /* 0x00000010ff027819 */ /* 0x000fc80000011600 */
[----:B------:R-:W-:-:S04]  /*2d30*/  LOP3.LUT R5, R5, R2, RZ, 0xc0, !PT ;  /* 0x0000000205057212 */ /* 0x000fc800078ec0ff */
[----:B------:R-:W-:-:S13]  /*2d40*/  ISETP.NE.AND P0, PT, R5, R2, PT ;  /* 0x000000020500720c */ /* 0x000fda0003f05270 */
[----:B------:R-:W-:Y:S05]  /*2d50*/  @P0 BRA `(.L_x_73) ;  /* 0x0000000000300947 */ /* 0x000fea0003800000 */
[----:B------:R-:W-:Y:S01]  /*2d60*/  R2UR UR4, R0 ;  /* 0x00000000000472ca */ /* 0x000fe200000e0000 */
[----:B------:R-:W-:Y:S01]  /*2d70*/  VOTEU.ANY UR5, UPT, PT ;  /* 0x0000000000057886 */ /* 0x000fe200038e0100 */
[----:B------:R-:W2:Y:S01]  /*2d80*/  S2R R0, SR_LANEID ;  /* 0x0000000000007919 */ /* 0x000ea20000000000 */
[----:B------:R-:W-:-:S10]  /*2d90*/  UFLO.U32 UR5, UR5 ;  /* 0x00000005000572bd */ /* 0x000fd400080e0000 */
[----:B------:R-:W-:-:S06]  /*2da0*/  ULOP3.LUT UR4, URZ, UR4, URZ, 0x33, !UPT ;  /* 0x00000004ff047292 */ /* 0x000fcc000f8e33ff */
[----:B------:R-:W-:-:S04]  /*2db0*/  IMAD.U32 R2, RZ, RZ, UR4 ;  /* 0x00000004ff027e24 */ /* 0x000fc8000f8e00ff */
[----:B------:R-:W3:Y:S02]  /*2dc0*/  REDUX UR7, R2 ;  /* 0x00000000020773c4 */ /* 0x000ee40000000000 */
[----:B------:R4:W-:Y:S01]  /*2dd0*/  UTCATOMSWS.AND URZ, UR4 ;  /* 0x0000000400ff79e3 */ /* 0x0009e20008000000 */
[----:B--2---:R-:W-:Y:S01]  /*2de0*/  ISETP.EQ.U32.AND P0, PT, R0, UR5, PT ;  /* 0x0000000500007c0c */ /* 0x004fe2000bf02070 */
[----:B---3--:R-:W-:-:S12]  /*2df0*/  IMAD.U32 R0, RZ, RZ, UR7 ;  /* 0x00000007ff007e24 */ /* 0x008fd8000f8e00ff */
[----:B------:R4:W-:Y:S01]  /*2e00*/  @P0 ATOMS.AND RZ, [UR6], R0 ;  /* 0x00000000ffff098c */ /* 0x0009e2000a800006 */
[----:B------:R-:W-:Y:S05]  /*2e10*/  BRA `(.L_x_71) ;  /* 0x0000000000147947 */ /* 0x000fea0003800000 */
.L_x_73:
[----:B------:R-:W-:-:S07]  /*2e20*/  MOV R2, 0x2e40 ;  /* 0x00002e4000027802 */ /* 0x000fce0000000f00 */
[----:B-1----:R-:W-:Y:S05]  /*2e30*/  CALL.REL.NOINC `($__internal_0_$__cuda_sm10x_tcgen05_guardrail_trap_col_being_dealloced_not_returned_by_alloc) ;  /* 0x0000000000447944 */ /* 0x002fea0003c00000 */
[----:B------:R-:W-:Y:S05]  /*2e40*/  BRA `(.L_x_71) ;  /* 0x0000000000087947 */ /* 0x000fea0003800000 */
.L_x_72:
[----:B------:R-:W-:-:S07]  /*2e50*/  MOV R2, 0x2e70 ;  /* 0x00002e7000027802 */ /* 0x000fce0000000f00 */
[----:B-1----:R-:W-:Y:S05]  /*2e60*/  CALL.REL.NOINC `($__internal_2_$__cuda_sm10x_tcgen05_guardrail_trap_unallocated_columns_being_dealloced) ;  /* 0x0000000000507944 */ /* 0x002fea0003c00000 */
.L_x_71:
[----:B------:R-:W-:Y:S01]  /*2e70*/  NOP ;  /* 0x0000000000007918 */ /* 0x000fe20000000000 */
[----:B----4-:R-:W-:Y:S05]  /*2e80*/  EXIT ;  /* 0x000000000000794d */ /* 0x010fea0003800000 */
.L_x_58:
[----:B------:R-:W2:Y:S02]  /*2e90*/  SYNCS.PHASECHK.TRANS64.TRYWAIT P0, [UR8+0x1e000], RZ ;  /* 0x01e000ffff0075a7 */ /* 0x000ea40008001108 */
[----:B--2---:R-:W-:Y:S05]  /*2ea0*/  @!P0 BRA `(.L_x_58) ;  /* 0xfffffffc00f88947 */ /* 0x004fea000383ffff */
[----:B------:R-:W-:Y:S05]  /*2eb0*/  BRA `(.L_x_74) ;  /* 0xffffffec00387947 */ /* 0x000fea000383ffff */
.L_x_60:
[----:B------:R-:W2:Y:S02]  /*2ec0*/  SYNCS.PHASECHK.TRANS64.TRYWAIT P3, [UR8+0x1e020], RZ ;  /* 0x01e020ffff0075a7 */ /* 0x000ea40008061108 */
[----:B--2---:R-:W-:Y:S05]  /*2ed0*/  @!P3 BRA `(.L_x_60) ;  /* 0xfffffffc00f8b947 */ /* 0x004fea000383ffff */
[----:B------:R-:W-:Y:S05]  /*2ee0*/  BRA `(.L_x_75) ;  /* 0xffffffec00d87947 */ /* 0x000fea000383ffff */
.L_x_61:
[----:B------:R-:W3:Y:S02]  /*2ef0*/  SYNCS.PHASECHK.TRANS64.TRYWAIT P0, [UR17+0x1e000], R3 ;  /* 0x01e00003ff0075a7 */ /* 0x000ee40008001111 */
[----:B---3--:R-:W-:Y:S05]  /*2f00*/  @!P0 BRA `(.L_x_61) ;  /* 0xfffffffc00f88947 */ /* 0x008fea000383ffff */
[----:B------:R-:W-:Y:S05]  /*2f10*/  BRA `(.L_x_76) ;  /* 0xfffffff0004c7947 */ /* 0x000fea000383ffff */
.L_x_63:
[----:B------:R-:W3:Y:S02]  /*2f20*/  SYNCS.PHASECHK.TRANS64.TRYWAIT P0, [UR17+0x1e020], R3 ;  /* 0x01e02003ff0075a7 */ /* 0x000ee40008001111 */
[----:B---3--:R-:W-:Y:S05]  /*2f30*/  @!P0 BRA `(.L_x_63) ;  /* 0xfffffffc00f88947 */ /* 0x008fea000383ffff */
[----:B------:R-:W-:Y:S05]  /*2f40*/  BRA `(.L_x_77) ;  /* 0xfffffff000f87947 */ /* 0x000fea000383ffff */
        .weak           $__internal_0_$__cuda_sm10x_tcgen05_guardrail_trap_col_being_dealloced_not_returned_by_alloc
        .type           $__internal_0_$__cuda_sm10x_tcgen05_guardrail_trap_col_being_dealloced_not_returned_by_alloc,@function
        .size           $__internal_0_$__cuda_sm10x_tcgen05_guardrail_trap_col_being_dealloced_not_returned_by_alloc,($__internal_1_$__cuda_sm10x_tcgen05_guardrail_trap_phase_invalid_during_alloc - $__internal_0_$__cuda_sm10x_tcgen05_guardrail_trap_col_being_dealloced_not_returned_by_alloc)
$__internal_0_$__cuda_sm10x_tcgen05_guardrail_trap_col_being_dealloced_not_returned_by_alloc:
[----:B------:R-:W-:Y:S05]  /*2f50*/  BPT.TRAP 0x1 ;  /* 0x000000040000795c */ /* 0x000fea0000300000 */
[----:B------:R-:W-:-:S04]  /*2f60*/  IMAD.MOV.U32 R3, RZ, RZ, 0x0 ;  /* 0x00000000ff037424 */ /* 0x000fc800078e00ff */
[----:B------:R-:W-:Y:S05]  /*2f70*/  RET.REL.NODEC R2 `(gluon_tcgen05) ;  /* 0xffffffd002207950 */ /* 0x000fea0003c3ffff */
        .weak           $__internal_1_$__cuda_sm10x_tcgen05_guardrail_trap_phase_invalid_during_alloc
        .type           $__internal_1_$__cuda_sm10x_tcgen05_guardrail_trap_phase_invalid_during_alloc,@function
        .size           $__internal_1_$__cuda_sm10x_tcgen05_guardrail_trap_phase_invalid_during_alloc,($__internal_2_$__cuda_sm10x_tcgen05_guardrail_trap_unallocated_columns_being_dealloced - $__internal_1_$__cuda_sm10x_tcgen05_guardrail_trap_phase_invalid_during_alloc)
$__internal_1_$__cuda_sm10x_tcgen05_guardrail_trap_phase_invalid_during_alloc:
[----:B------:R-:W-:Y:S05]  /*2f80*/  BPT.TRAP 0x1 ;  /* 0x000000040000795c */ /* 0x000fea0000300000 */
[----:B------:R-:W-:-:S04]  /*2f90*/  IMAD.MOV.U32 R3, RZ, RZ, 0x0 ;  /* 0x00000000ff037424 */ /* 0x000fc800078e00ff */
[----:B------:R-:W-:Y:S05]  /*2fa0*/  RET.REL.NODEC R2 `(gluon_tcgen05) ;  /* 0xffffffd002147950 */ /* 0x000fea0003c3ffff */
        .weak           $__internal_2_$__cuda_sm10x_tcgen05_guardrail_trap_unallocated_columns_being_dealloced
        .type           $__internal_2_$__cuda_sm10x_tcgen05_guardrail_trap_unallocated_columns_being_dealloced,@function
        .size           $__internal_2_$__cuda_sm10x_tcgen05_guardrail_trap_unallocated_columns_being_dealloced,(.L_x_81 - $__internal_2_$__cuda_sm10x_tcgen05_guardrail_trap_unallocated_columns_being_dealloced)
$__internal_2_$__cuda_sm10x_tcgen05_guardrail_trap_unallocated_columns_being_dealloced:
[----:B------:R-:W-:Y:S05]  /*2fb0*/  BPT.TRAP 0x1 ;  /* 0x000000040000795c */ /* 0x000fea0000300000 */
[----:B------:R-:W-:-:S04]  /*2fc0*/  IMAD.MOV.U32 R3, RZ, RZ, 0x0 ;  /* 0x00000000ff037424 */ /* 0x000fc800078e00ff */
[----:B------:R-:W-:Y:S05]  /*2fd0*/  RET.REL.NODEC R2 `(gluon_tcgen05) ;  /* 0xffffffd002087950 */ /* 0x000fea0003c3ffff */
.L_x_78:
[----:B------:R-:W-:-:S00]  /*2fe0*/  BRA `(.L_x_78) ;  /* 0xfffffffc00fc7947 */ /* 0x000fc0000383ffff */
[----:B------:R-:W-:-:S00]  /*2ff0*/  NOP ;  /* 0x0000000000007918 */ /* 0x000fc00000000000 */
        /* <DEDUP_REMOVED lines=8> */
.L_x_81:


//--------------------- .nv.shared.gluon_tcgen05  --------------------------
	.section	.nv.shared.gluon_tcgen05,"aw",@nobits
	.sectionflags	@""
	.align	16
	.zero		1024


//--------------------- .nv.shared.reserved.0     --------------------------
	.section	.nv.shared.reserved.0,"aw",@nobits
	.align	8
	.weak		__nv_reservedSMEM_offset_0_alias
	.size		__nv_reservedSMEM_offset_0_alias, 0, 64
	.other		__nv_reservedSMEM_offset_0_alias,@"STO_CUDA_RESERVED_SHARED STV_DEFAULT"
__nv_reservedSMEM_offset_0_alias:
	.zero		0
.nv.shared.reserved.0:
	.zero		64
	.weak		__nv_reservedSMEM_allocation_phase
	.type		__nv_reservedSMEM_allocation_phase,@object
	.size		__nv_reservedSMEM_allocation_phase,(.L_0 - __nv_reservedSMEM_allocation_phase)
__nv_reservedSMEM_allocation_phase:
	.zero		1
.L_0:
	.zero		7
	.weak		__nv_reservedSMEM_devtool_atexit_pc
	.type		__nv_reservedSMEM_devtool_atexit_pc,@object
	.size		__nv_reservedSMEM_devtool_atexit_pc,(__nv_reservedSMEM_allocation_mask - __nv_reservedSMEM_devtool_atexit_pc)
__nv_reservedSMEM_devtool_atexit_pc:
	.zero		8
	.weak		__nv_reservedSMEM_allocation_mask
	.type		__nv_reservedSMEM_allocation_mask,@object
	.size		__nv_reservedSMEM_allocation_mask,(.L_2 - __nv_reservedSMEM_allocation_mask)
__nv_reservedSMEM_allocation_mask:
	.zero		4
.L_2:


//--------------------- .nv.constant0.gluon_tcgen05 --------------------------
	.section	.nv.constant0.gluon_tcgen05,"a",@progbits
	.sectionflags	@""
	.align	4
.nv.constant0.gluon_tcgen05:
	.zero		976


//--------------------- SYMBOLS --------------------------

	.type		.nv.reservedSmem.offset0,@object
	.size		.nv.reservedSmem.offset0,0x4
	.type		.nv.reservedSmem.cap,@object
	.size		.nv.reservedSmem.cap,0x4
